	.target	sm_90a

	.elftype	@"ET_EXEC"


//--------------------- .note.nv.tkinfo           --------------------------
	.section	.note.nv.tkinfo,"",@"SHT_NOTE"
	.sectionflags	@"SHF_NOTE_NV_TKINFO"
	.tkinfo
        /*0018*/ 	.word	0x00000002
        /*0030*/ 	.string	""
        /*0030*/ 	.string	"ptxas"
        /*0030*/ 	.string	"Cuda compilation tools, release 13.0, V13.0.88"
        /*0030*/ 	.string	"Build cuda_13.0.r13.0/compiler.36424714_0"
        /*0030*/ 	.string	"-arch sm_90a -m 64 "



//--------------------- .note.nv.cuinfo           --------------------------
	.section	.note.nv.cuinfo,"",@"SHT_NOTE"
	.sectionflags	@"SHF_NOTE_NV_CUINFO"
        /*0018*/ 	.short	0x0002
        /*001a*/ 	.short	0x005a
        /*001c*/ 	.short	0x0082
	.zero		2


//--------------------- .nv.info                  --------------------------
	.section	.nv.info,"",@"SHT_CUDA_INFO"
	.align	4


	//----- nvinfo : EIATTR_REGCOUNT
	.align		4
        /*0000*/ 	.byte	0x04, 0x2f
        /*0002*/ 	.short	(.L_15 - .L_14)
	.align		4
.L_14:
        /*0004*/ 	.word	index@(_ZN7cutlass13device_kernelINS_4gemm6kernel13GemmUniversalIN4cute5tupleIJiiiiEEENS1_10collective13CollectiveMmaINS1_34MainloopSm90TmaGmmaWarpSpecializedILi4ENS5_IJNS4_1CILi1EEESB_SB_EEENS1_32KernelTmaWarpSpecializedPingpongEEENS5_IJNSA_ILi64EEENSA_ILi256EEENSA_ILi128EEEEEENS_6half_tENS5_IJlSB_lEEESJ_SK_NS4_8TiledMMAINS4_8MMA_AtomIJNS4_4SM904GMMA26MMA_64x256x16_F32F16F16_SSILNSO_5MajorE0ELSQ_0ELNSO_7ScaleInE1ELSR_1EEEEEENS4_6LayoutISC_NS5_IJNSA_ILi0EEESV_SV_EEEEENS5_IJNS4_10UnderscoreESY_SY_EEEEENS4_13SM90_TMA_LOADENS4_14ComposedLayoutINS4_7SwizzleILi3ELi4ELi3EEENS4_18smem_ptr_flag_bitsILi16EEENSU_INS5_IJNSA_ILi8EEESF_EEENS5_IJSF_SB_EEEEEEEvNS4_8identityES11_S1B_vS1C_EENS_8epilogue10collective6detail29Sm90TmaWarpSpecializedAdapterINS1F_15DefaultEpilogueISJ_SK_SK_NS1E_6thread17LinearCombinationISJ_Li1EffLNS1J_9ScaleType4KindE0ELNS_15FloatRoundStyleE2ESJ_EENS1_15EpilogueDefaultEEEEEvvEEEEvNT_6ParamsE)
        /*0008*/ 	.word	0x000000a8


	//----- nvinfo : EIATTR_FRAME_SIZE
	.align		4
.L_15:
        /*000c*/ 	.byte	0x04, 0x11
        /*000e*/ 	.short	(.L_17 - .L_16)
	.align		4
.L_16:
        /*0010*/ 	.word	index@(_ZN7cutlass13device_kernelINS_4gemm6kernel13GemmUniversalIN4cute5tupleIJiiiiEEENS1_10collective13CollectiveMmaINS1_34MainloopSm90TmaGmmaWarpSpecializedILi4ENS5_IJNS4_1CILi1EEESB_SB_EEENS1_32KernelTmaWarpSpecializedPingpongEEENS5_IJNSA_ILi64EEENSA_ILi256EEENSA_ILi128EEEEEENS_6half_tENS5_IJlSB_lEEESJ_SK_NS4_8TiledMMAINS4_8MMA_AtomIJNS4_4SM904GMMA26MMA_64x256x16_F32F16F16_SSILNSO_5MajorE0ELSQ_0ELNSO_7ScaleInE1ELSR_1EEEEEENS4_6LayoutISC_NS5_IJNSA_ILi0EEESV_SV_EEEEENS5_IJNS4_10UnderscoreESY_SY_EEEEENS4_13SM90_TMA_LOADENS4_14ComposedLayoutINS4_7SwizzleILi3ELi4ELi3EEENS4_18smem_ptr_flag_bitsILi16EEENSU_INS5_IJNSA_ILi8EEESF_EEENS5_IJSF_SB_EEEEEEEvNS4_8identityES11_S1B_vS1C_EENS_8epilogue10collective6detail29Sm90TmaWarpSpecializedAdapterINS1F_15DefaultEpilogueISJ_SK_SK_NS1E_6thread17LinearCombinationISJ_Li1EffLNS1J_9ScaleType4KindE0ELNS_15FloatRoundStyleE2ESJ_EENS1_15EpilogueDefaultEEEEEvvEEEEvNT_6ParamsE)
        /*0014*/ 	.word	0x00000000


	//----- nvinfo : EIATTR_MIN_STACK_SIZE
	.align		4
.L_17:
        /*0018*/ 	.byte	0x04, 0x12
        /*001a*/ 	.short	(.L_19 - .L_18)
	.align		4
.L_18:
        /*001c*/ 	.word	index@(_ZN7cutlass13device_kernelINS_4gemm6kernel13GemmUniversalIN4cute5tupleIJiiiiEEENS1_10collective13CollectiveMmaINS1_34MainloopSm90TmaGmmaWarpSpecializedILi4ENS5_IJNS4_1CILi1EEESB_SB_EEENS1_32KernelTmaWarpSpecializedPingpongEEENS5_IJNSA_ILi64EEENSA_ILi256EEENSA_ILi128EEEEEENS_6half_tENS5_IJlSB_lEEESJ_SK_NS4_8TiledMMAINS4_8MMA_AtomIJNS4_4SM904GMMA26MMA_64x256x16_F32F16F16_SSILNSO_5MajorE0ELSQ_0ELNSO_7ScaleInE1ELSR_1EEEEEENS4_6LayoutISC_NS5_IJNSA_ILi0EEESV_SV_EEEEENS5_IJNS4_10UnderscoreESY_SY_EEEEENS4_13SM90_TMA_LOADENS4_14ComposedLayoutINS4_7SwizzleILi3ELi4ELi3EEENS4_18smem_ptr_flag_bitsILi16EEENSU_INS5_IJNSA_ILi8EEESF_EEENS5_IJSF_SB_EEEEEEEvNS4_8identityES11_S1B_vS1C_EENS_8epilogue10collective6detail29Sm90TmaWarpSpecializedAdapterINS1F_15DefaultEpilogueISJ_SK_SK_NS1E_6thread17LinearCombinationISJ_Li1EffLNS1J_9ScaleType4KindE0ELNS_15FloatRoundStyleE2ESJ_EENS1_15EpilogueDefaultEEEEEvvEEEEvNT_6ParamsE)
        /*0020*/ 	.word	0x00000000
.L_19:


//--------------------- .nv.compat                --------------------------
	.section	.nv.compat,"",@"SHT_CUDA_COMPAT_INFO"
	.align	4
        /*0000*/ 	.byte	0x02, 0x09, 0x01, 0x00, 0x02, 0x02, 0x04, 0x00, 0x02, 0x05, 0x05, 0x00, 0x03, 0x07, 0x01, 0x01
        /*0010*/ 	.byte	0x02, 0x03, 0x01, 0x00, 0x02, 0x06, 0x01, 0x00, 0x04, 0x0b, 0x08, 0x00, 0x00, 0x00, 0x00, 0x00
        /*0020*/ 	.byte	0x00, 0x00, 0x00, 0x00


//--------------------- .nv.info._ZN7cutlass13device_kernelINS_4gemm6kernel13GemmUniversalIN4cute5tupleIJiiiiEEENS1_10collective13CollectiveMmaINS1_34MainloopSm90TmaGmmaWarpSpecializedILi4ENS5_IJNS4_1CILi1EEESB_SB_EEENS1_32KernelTmaWarpSpecializedPingpongEEENS5_IJNSA_ILi64EEENSA_ILi256EEENSA_ILi128EEEEEENS_6half_tENS5_IJlSB_lEEESJ_SK_NS4_8TiledMMAINS4_8MMA_AtomIJNS4_4SM904GMMA26MMA_64x256x16_F32F16F16_SSILNSO_5MajorE0ELSQ_0ELNSO_7ScaleInE1ELSR_1EEEEEENS4_6LayoutISC_NS5_IJNSA_ILi0EEESV_SV_EEEEENS5_IJNS4_10UnderscoreESY_SY_EEEEENS4_13SM90_TMA_LOADENS4_14ComposedLayoutINS4_7SwizzleILi3ELi4ELi3EEENS4_18smem_ptr_flag_bitsILi16EEENSU_INS5_IJNSA_ILi8EEESF_EEENS5_IJSF_SB_EEEEEEEvNS4_8identityES11_S1B_vS1C_EENS_8epilogue10collective6detail29Sm90TmaWarpSpecializedAdapterINS1F_15DefaultEpilogueISJ_SK_SK_NS1E_6thread17LinearCombinationISJ_Li1EffLNS1J_9ScaleType4KindE0ELNS_15FloatRoundStyleE2ESJ_EENS1_15EpilogueDefaultEEEEEvvEEEEvNT_6ParamsE --------------------------
	.section	.nv.info._ZN7cutlass13device_kernelINS_4gemm6kernel13GemmUniversalIN4cute5tupleIJiiiiEEENS1_10collective13CollectiveMmaINS1_34MainloopSm90TmaGmmaWarpSpecializedILi4ENS5_IJNS4_1CILi1EEESB_SB_EEENS1_32KernelTmaWarpSpecializedPingpongEEENS5_IJNSA_ILi64EEENSA_ILi256EEENSA_ILi128EEEEEENS_6half_tENS5_IJlSB_lEEESJ_SK_NS4_8TiledMMAINS4_8MMA_AtomIJNS4_4SM904GMMA26MMA_64x256x16_F32F16F16_SSILNSO_5MajorE0ELSQ_0ELNSO_7ScaleInE1ELSR_1EEEEEENS4_6LayoutISC_NS5_IJNSA_ILi0EEESV_SV_EEEEENS5_IJNS4_10UnderscoreESY_SY_EEEEENS4_13SM90_TMA_LOADENS4_14ComposedLayoutINS4_7SwizzleILi3ELi4ELi3EEENS4_18smem_ptr_flag_bitsILi16EEENSU_INS5_IJNSA_ILi8EEESF_EEENS5_IJSF_SB_EEEEEEEvNS4_8identityES11_S1B_vS1C_EENS_8epilogue10collective6detail29Sm90TmaWarpSpecializedAdapterINS1F_15DefaultEpilogueISJ_SK_SK_NS1E_6thread17LinearCombinationISJ_Li1EffLNS1J_9ScaleType4KindE0ELNS_15FloatRoundStyleE2ESJ_EENS1_15EpilogueDefaultEEEEEvvEEEEvNT_6ParamsE,"",@"SHT_CUDA_INFO"
	.sectionflags	@""
	.align	4


	//----- nvinfo : EIATTR_CUDA_API_VERSION
	.align		4
        /*0000*/ 	.byte	0x04, 0x37
        /*0002*/ 	.short	(.L_21 - .L_20)
.L_20:
        /*0004*/ 	.word	0x00000082


	//----- nvinfo : EIATTR_KPARAM_INFO
	.align		4
.L_21:
        /*0008*/ 	.byte	0x04, 0x17
        /*000a*/ 	.short	(.L_23 - .L_22)
.L_22:
        /*000c*/ 	.word	0x00000000
        /*0010*/ 	.short	0x0000
        /*0012*/ 	.short	0x0070
        /*0014*/ 	.byte	0x00, 0xf0, 0x01, 0x10


	//----- nvinfo : EIATTR_SPARSE_MMA_MASK
	.align		4
.L_23:
        /*0018*/ 	.byte	0x03, 0x50
        /*001a*/ 	.short	0x0000


	//----- nvinfo : EIATTR_MAXREG_COUNT
	.align		4
        /*001c*/ 	.byte	0x03, 0x1b
        /*001e*/ 	.short	0x00a8


	//----- nvinfo : EIATTR_NUM_BARRIERS
	.align		4
        /*0020*/ 	.byte	0x02, 0x4c
        /*0022*/ 	.byte	0x01
	.zero		1


	//----- nvinfo : EIATTR_EXTERNS
	.align		4
        /*0024*/ 	.byte	0x04, 0x0f
        /*0026*/ 	.short	(.L_25 - .L_24)


	//   ....[0]....
	.align		4
.L_24:
        /*0028*/ 	.word	index@(__assertfail)


	//----- nvinfo : EIATTR_MERCURY_ISA_VERSION
	.align		4
.L_25:
        /*002c*/ 	.byte	0x03, 0x5f
        /*002e*/ 	.short	0x0101


	//----- nvinfo : EIATTR_INT_WARP_WIDE_INSTR_OFFSETS
	.align		4
        /*0030*/ 	.byte	0x04, 0x31
        /*0032*/ 	.short	(.L_27 - .L_26)


	//   ....[0]....
.L_26:
        /*0034*/ 	.word	0x00000470


	//   ....[1]....
        /*0038*/ 	.word	0x00000490


	//   ....[2]....
        /*003c*/ 	.word	0x00000510


	//   ....[3]....
        /*0040*/ 	.word	0x00000520


	//   ....[4]....
        /*0044*/ 	.word	0x00000530


	//   ....[5]....
        /*0048*/ 	.word	0x00000550


	//   ....[6]....
        /*004c*/ 	.word	0x000005b0


	//   ....[7]....
        /*0050*/ 	.word	0x000005d0


	//----- nvinfo : EIATTR_COOP_GROUP_MASK_REGIDS
	.align		4
.L_27:
        /*0054*/ 	.byte	0x04, 0x29
        /*0056*/ 	.short	(.L_29 - .L_28)


	//   ....[0]....
.L_28:
        /*0058*/ 	.word	0xffffffff


	//   ....[1]....
        /*005c*/ 	.word	0xffffffff


	//   ....[2]....
        /*0060*/ 	.word	0xffffffff


	//   ....[3]....
        /*0064*/ 	.word	0xffffffff


	//   ....[4]....
        /*0068*/ 	.word	0xffffffff


	//   ....[5]....
        /*006c*/ 	.word	0xffffffff


	//----- nvinfo : EIATTR_COOP_GROUP_INSTR_OFFSETS
	.align		4
.L_29:
        /*0070*/ 	.byte	0x04, 0x28
        /*0072*/ 	.short	(.L_31 - .L_30)


	//   ....[0]....
.L_30:
        /*0074*/ 	.word	0x00000050


	//   ....[1]....
        /*0078*/ 	.word	0x00000080


	//   ....[2]....
        /*007c*/ 	.word	0x00000180


	//   ....[3]....
        /*0080*/ 	.word	0x00000390


	//   ....[4]....
        /*0084*/ 	.word	0x000003d0


	//   ....[5]....
        /*0088*/ 	.word	0x00000410


	//----- nvinfo : EIATTR_REG_RECONFIG
	.align		4
.L_31:
        /*008c*/ 	.byte	0x01, 0x54
	.zero		2


	//----- nvinfo : EIATTR_SYSCALL_OFFSETS
	.align		4
        /*0090*/ 	.byte	0x04, 0x46
        /*0092*/ 	.short	(.L_33 - .L_32)


	//   ....[0]....
.L_32:
        /*0094*/ 	.word	0x000016a0


	//----- nvinfo : EIATTR_MBARRIER_INSTR_OFFSETS
	.align		4
.L_33:
        /*0098*/ 	.byte	0x04, 0x39
        /*009a*/ 	.short	(.L_35 - .L_34)


	//   ....[0]....
.L_34:
        /*009c*/ 	.word	0x00000300
        /*00a0*/ 	.word	0x000000ff
        /*00a4*/ 	.word	0x00000000
        /*00a8*/ 	.short	0x0100
        /*00aa*/ 	.byte	0x09
	.zero		1


	//   ....[1]....
        /*00ac*/ 	.word	0x00000310
        /*00b0*/ 	.word	0x000000ff
        /*00b4*/ 	.word	0x00000020
        /*00b8*/ 	.short	0x0100
        /*00ba*/ 	.byte	0x09
	.zero		1


	//   ....[2]....
        /*00bc*/ 	.word	0x00000320
        /*00c0*/ 	.word	0x000000ff
        /*00c4*/ 	.word	0x00000008
        /*00c8*/ 	.short	0x0100
        /*00ca*/ 	.byte	0x09
	.zero		1


	//   ....[3]....
        /*00cc*/ 	.word	0x00000330
        /*00d0*/ 	.word	0x000000ff
        /*00d4*/ 	.word	0x00000028
        /*00d8*/ 	.short	0x0100
        /*00da*/ 	.byte	0x09
	.zero		1


	//   ....[4]....
        /*00dc*/ 	.word	0x00000340
        /*00e0*/ 	.word	0x000000ff
        /*00e4*/ 	.word	0x00000010
        /*00e8*/ 	.short	0x0100
        /*00ea*/ 	.byte	0x09
	.zero		1


	//   ....[5]....
        /*00ec*/ 	.word	0x00000350
        /*00f0*/ 	.word	0x000000ff
        /*00f4*/ 	.word	0x00000030
        /*00f8*/ 	.short	0x0100
        /*00fa*/ 	.byte	0x09
	.zero		1


	//   ....[6]....
        /*00fc*/ 	.word	0x00000360
        /*0100*/ 	.word	0x000000ff
        /*0104*/ 	.word	0x00000018
        /*0108*/ 	.short	0x0100
        /*010a*/ 	.byte	0x09
	.zero		1


	//   ....[7]....
        /*010c*/ 	.word	0x00000370
        /*0110*/ 	.word	0x000000ff
        /*0114*/ 	.word	0x00000038
        /*0118*/ 	.short	0x0100
        /*011a*/ 	.byte	0x09
	.zero		1


	//   ....[8]....
        /*011c*/ 	.word	0x000005f0
        /*0120*/ 	.word	0x000000ff
        /*0124*/ 	.word	0x00000070
        /*0128*/ 	.short	0x0100
        /*012a*/ 	.byte	0x09
	.zero		1


	//   ....[9]....
        /*012c*/ 	.word	0x00000600
        /*0130*/ 	.word	0x000000ff
        /*0134*/ 	.word	0x00000078
        /*0138*/ 	.short	0x0100
        /*013a*/ 	.byte	0x09
	.zero		1


	//   ....[10]....
        /*013c*/ 	.word	0x00000640
        /*0140*/ 	.word	0x000000ff
        /*0144*/ 	.word	0x00000050
        /*0148*/ 	.short	0x0100
        /*014a*/ 	.byte	0x0a
	.zero		1


	//   ....[11]....
        /*014c*/ 	.word	0x00000660
        /*0150*/ 	.word	0x000000ff
        /*0154*/ 	.word	0x00000058
        /*0158*/ 	.short	0x0100
        /*015a*/ 	.byte	0x0a
	.zero		1


	//   ....[12]....
        /*015c*/ 	.word	0x00000670
        /*0160*/ 	.word	0x000000ff
        /*0164*/ 	.word	0x00000060
        /*0168*/ 	.short	0x0100
        /*016a*/ 	.byte	0x0a
	.zero		1


	//   ....[13]....
        /*016c*/ 	.word	0x00000680
        /*0170*/ 	.word	0x000000ff
        /*0174*/ 	.word	0x00000068
        /*0178*/ 	.short	0x0100
        /*017a*/ 	.byte	0x0a
	.zero		1


	//   ....[14]....
        /*017c*/ 	.word	0x00001580
        /*0180*/ 	.word	0x0000009b
        /*0184*/ 	.word	0x00000000
        /*0188*/ 	.short	0x010a
        /*018a*/ 	.byte	0x2e
	.zero		1


	//   ....[15]....
        /*018c*/ 	.word	0x00001730
        /*0190*/ 	.word	0x00000003
        /*0194*/ 	.word	0x00000000
        /*0198*/ 	.short	0x010a
        /*019a*/ 	.byte	0x3f
	.zero		1


	//   ....[16]....
        /*019c*/ 	.word	0x00001790
        /*01a0*/ 	.word	0x00000003
        /*01a4*/ 	.word	0x00000000
        /*01a8*/ 	.short	0x010a
        /*01aa*/ 	.byte	0x3f
	.zero		1


	//   ....[17]....
        /*01ac*/ 	.word	0x00001d20
        /*01b0*/ 	.word	0x000000ff
        /*01b4*/ 	.word	0x00000000
        /*01b8*/ 	.short	0x010a
        /*01ba*/ 	.byte	0x04
	.zero		1


	//   ....[18]....
        /*01bc*/ 	.word	0x00001d60
        /*01c0*/ 	.word	0x000000ff
        /*01c4*/ 	.word	0x00000000
        /*01c8*/ 	.short	0x010a
        /*01ca*/ 	.byte	0x04
	.zero		1


	//   ....[19]....
        /*01cc*/ 	.word	0x00002200
        /*01d0*/ 	.word	0x000000ff
        /*01d4*/ 	.word	0x00000000
        /*01d8*/ 	.short	0x0101
        /*01da*/ 	.byte	0x04
	.zero		1


	//   ....[20]....
        /*01dc*/ 	.word	0x000022f0
        /*01e0*/ 	.word	0x0000009c
        /*01e4*/ 	.word	0x00000000
        /*01e8*/ 	.short	0x0101
        /*01ea*/ 	.byte	0x2f
	.zero		1


	//   ....[21]....
        /*01ec*/ 	.word	0x000023b0
        /*01f0*/ 	.word	0x000000ff
        /*01f4*/ 	.word	0x00000000
        /*01f8*/ 	.short	0x0101
        /*01fa*/ 	.byte	0x04
	.zero		1


	//   ....[22]....
        /*01fc*/ 	.word	0x00002460
        /*0200*/ 	.word	0x0000009b
        /*0204*/ 	.word	0x00000010
        /*0208*/ 	.short	0x010a
        /*020a*/ 	.byte	0x2e
	.zero		1


	//   ....[23]....
        /*020c*/ 	.word	0x0000a240
        /*0210*/ 	.word	0x0000009e
        /*0214*/ 	.word	0x00000000
        /*0218*/ 	.short	0x0101
        /*021a*/ 	.byte	0x2f
	.zero		1


	//   ....[24]....
        /*021c*/ 	.word	0x0000ac20
        /*0220*/ 	.word	0x00000007
        /*0224*/ 	.word	0x00000020
        /*0228*/ 	.short	0x010a
        /*022a*/ 	.byte	0x3f
	.zero		1


	//   ....[25]....
        /*022c*/ 	.word	0x0000b080
        /*0230*/ 	.word	0x00000003
        /*0234*/ 	.word	0x00000078
        /*0238*/ 	.short	0x0101
        /*023a*/ 	.byte	0x3f
	.zero		1


	//   ....[26]....
        /*023c*/ 	.word	0x0000b7f0
        /*0240*/ 	.word	0x00000007
        /*0244*/ 	.word	0x00000000
        /*0248*/ 	.short	0x010a
        /*024a*/ 	.byte	0x3f
	.zero		1


	//   ....[27]....
        /*024c*/ 	.word	0x0000b870
        /*0250*/ 	.word	0x00000009
        /*0254*/ 	.word	0x00000000
        /*0258*/ 	.short	0x010a
        /*025a*/ 	.byte	0x3f
	.zero		1


	//   ....[28]....
        /*025c*/ 	.word	0x0000b900
        /*0260*/ 	.word	0x00000006
        /*0264*/ 	.word	0x00000000
        /*0268*/ 	.short	0x010a
        /*026a*/ 	.byte	0x3f
	.zero		1


	//   ....[29]....
        /*026c*/ 	.word	0x0000b990
        /*0270*/ 	.word	0x00000003
        /*0274*/ 	.word	0x00000000
        /*0278*/ 	.short	0x010a
        /*027a*/ 	.byte	0x3f
	.zero		1


	//   ....[30]....
        /*027c*/ 	.word	0x0000b9f0
        /*0280*/ 	.word	0x0000009d
        /*0284*/ 	.word	0x00000000
        /*0288*/ 	.short	0x010a
        /*028a*/ 	.byte	0x3f
	.zero		1


	//   ....[31]....
        /*028c*/ 	.word	0x0000ba40
        /*0290*/ 	.word	0x00000003
        /*0294*/ 	.word	0x00000000
        /*0298*/ 	.short	0x010a
        /*029a*/ 	.byte	0x3f
	.zero		1


	//   ....[32]....
        /*029c*/ 	.word	0x0000baa0
        /*02a0*/ 	.word	0x00000004
        /*02a4*/ 	.word	0x00000000
        /*02a8*/ 	.short	0x010a
        /*02aa*/ 	.byte	0x3f
	.zero		1


	//   ....[33]....
        /*02ac*/ 	.word	0x0000baf0
        /*02b0*/ 	.word	0x0000009d
        /*02b4*/ 	.word	0x00000010
        /*02b8*/ 	.short	0x010a
        /*02ba*/ 	.byte	0x3f
	.zero		1


	//   ....[34]....
        /*02bc*/ 	.word	0x0000bbc0
        /*02c0*/ 	.word	0x00000007
        /*02c4*/ 	.word	0x00000020
        /*02c8*/ 	.short	0x010a
        /*02ca*/ 	.byte	0x3f
	.zero		1


	//   ....[35]....
        /*02cc*/ 	.word	0x0000bc90
        /*02d0*/ 	.word	0x00000007
        /*02d4*/ 	.word	0x00000000
        /*02d8*/ 	.short	0x010a
        /*02da*/ 	.byte	0x3f
	.zero		1


	//   ....[36]....
        /*02dc*/ 	.word	0x0000bce0
        /*02e0*/ 	.word	0x00000009
        /*02e4*/ 	.word	0x00000000
        /*02e8*/ 	.short	0x010a
        /*02ea*/ 	.byte	0x3f
	.zero		1


	//   ....[37]....
        /*02ec*/ 	.word	0x0000bd30
        /*02f0*/ 	.word	0x00000006
        /*02f4*/ 	.word	0x00000000
        /*02f8*/ 	.short	0x010a
        /*02fa*/ 	.byte	0x3f
	.zero		1


	//----- nvinfo : EIATTR_NUM_MBARRIERS
	.align		4
.L_35:
        /*02fc*/ 	.byte	0x03, 0x38
        /*02fe*/ 	.short	0x000e


	//----- nvinfo : EIATTR_EXIT_INSTR_OFFSETS
	.align		4
        /*0300*/ 	.byte	0x04, 0x1c
        /*0302*/ 	.short	(.L_37 - .L_36)


	//   ....[0]....
.L_36:
        /*0304*/ 	.word	0x00001240


	//   ....[1]....
        /*0308*/ 	.word	0x000012a0


	//   ....[2]....
        /*030c*/ 	.word	0x0000a950


	//   ....[3]....
        /*0310*/ 	.word	0x0000a980


	//   ....[4]....
        /*0314*/ 	.word	0x0000b9e0


	//----- nvinfo : EIATTR_MAX_THREADS
	.align		4
.L_37:
        /*0318*/ 	.byte	0x04, 0x05
        /*031a*/ 	.short	(.L_39 - .L_38)
.L_38:
        /*031c*/ 	.word	0x00000180
        /*0320*/ 	.word	0x00000001
        /*0324*/ 	.word	0x00000001


	//----- nvinfo : EIATTR_CRS_STACK_SIZE
	.align		4
.L_39:
        /*0328*/ 	.byte	0x04, 0x1e
        /*032a*/ 	.short	(.L_41 - .L_40)
.L_40:
        /*032c*/ 	.word	0x00000000


	//----- nvinfo : EIATTR_CBANK_PARAM_SIZE
	.align		4
.L_41:
        /*0330*/ 	.byte	0x03, 0x19
        /*0332*/ 	.short	0x0470


	//----- nvinfo : EIATTR_PARAM_CBANK
	.align		4
        /*0334*/ 	.byte	0x04, 0x0a
        /*0336*/ 	.short	(.L_43 - .L_42)
	.align		4
.L_42:
        /*0338*/ 	.word	index@(.nv.constant0._ZN7cutlass13device_kernelINS_4gemm6kernel13GemmUniversalIN4cute5tupleIJiiiiEEENS1_10collective13CollectiveMmaINS1_34MainloopSm90TmaGmmaWarpSpecializedILi4ENS5_IJNS4_1CILi1EEESB_SB_EEENS1_32KernelTmaWarpSpecializedPingpongEEENS5_IJNSA_ILi64EEENSA_ILi256EEENSA_ILi128EEEEEENS_6half_tENS5_IJlSB_lEEESJ_SK_NS4_8TiledMMAINS4_8MMA_AtomIJNS4_4SM904GMMA26MMA_64x256x16_F32F16F16_SSILNSO_5MajorE0ELSQ_0ELNSO_7ScaleInE1ELSR_1EEEEEENS4_6LayoutISC_NS5_IJNSA_ILi0EEESV_SV_EEEEENS5_IJNS4_10UnderscoreESY_SY_EEEEENS4_13SM90_TMA_LOADENS4_14ComposedLayoutINS4_7SwizzleILi3ELi4ELi3EEENS4_18smem_ptr_flag_bitsILi16EEENSU_INS5_IJNSA_ILi8EEESF_EEENS5_IJSF_SB_EEEEEEEvNS4_8identityES11_S1B_vS1C_EENS_8epilogue10collective6detail29Sm90TmaWarpSpecializedAdapterINS1F_15DefaultEpilogueISJ_SK_SK_NS1E_6thread17LinearCombinationISJ_Li1EffLNS1J_9ScaleType4KindE0ELNS_15FloatRoundStyleE2ESJ_EENS1_15EpilogueDefaultEEEEEvvEEEEvNT_6ParamsE)
        /*033c*/ 	.short	0x0210
        /*033e*/ 	.short	0x0470


	//----- nvinfo : EIATTR_SW_WAR
	.align		4
.L_43:
        /*0340*/ 	.byte	0x04, 0x36
        /*0342*/ 	.short	(.L_45 - .L_44)
.L_44:
        /*0344*/ 	.word	0x00000008
.L_45:


//--------------------- .nv.callgraph             --------------------------
	.section	.nv.callgraph,"",@"SHT_CUDA_CALLGRAPH"
	.align	4
	.sectionentsize	8
	.align		4
        /*0000*/ 	.word	0x00000000
	.align		4
        /*0004*/ 	.word	0xffffffff
	.align		4
        /*0008*/ 	.word	index@(_ZN7cutlass13device_kernelINS_4gemm6kernel13GemmUniversalIN4cute5tupleIJiiiiEEENS1_10collective13CollectiveMmaINS1_34MainloopSm90TmaGmmaWarpSpecializedILi4ENS5_IJNS4_1CILi1EEESB_SB_EEENS1_32KernelTmaWarpSpecializedPingpongEEENS5_IJNSA_ILi64EEENSA_ILi256EEENSA_ILi128EEEEEENS_6half_tENS5_IJlSB_lEEESJ_SK_NS4_8TiledMMAINS4_8MMA_AtomIJNS4_4SM904GMMA26MMA_64x256x16_F32F16F16_SSILNSO_5MajorE0ELSQ_0ELNSO_7ScaleInE1ELSR_1EEEEEENS4_6LayoutISC_NS5_IJNSA_ILi0EEESV_SV_EEEEENS5_IJNS4_10UnderscoreESY_SY_EEEEENS4_13SM90_TMA_LOADENS4_14ComposedLayoutINS4_7SwizzleILi3ELi4ELi3EEENS4_18smem_ptr_flag_bitsILi16EEENSU_INS5_IJNSA_ILi8EEESF_EEENS5_IJSF_SB_EEEEEEEvNS4_8identityES11_S1B_vS1C_EENS_8epilogue10collective6detail29Sm90TmaWarpSpecializedAdapterINS1F_15DefaultEpilogueISJ_SK_SK_NS1E_6thread17LinearCombinationISJ_Li1EffLNS1J_9ScaleType4KindE0ELNS_15FloatRoundStyleE2ESJ_EENS1_15EpilogueDefaultEEEEEvvEEEEvNT_6ParamsE)
	.align		4
        /*000c*/ 	.word	index@(__assertfail)
	.align		4
        /*0010*/ 	.word	0x00000000
	.align		4
        /*0014*/ 	.word	0xfffffffe
	.align		4
        /*0018*/ 	.word	0x00000000
	.align		4
        /*001c*/ 	.word	0xfffffffd
	.align		4
        /*0020*/ 	.word	0x00000000
	.align		4
        /*0024*/ 	.word	0xfffffffc


//--------------------- .nv.constant4             --------------------------
	.section	.nv.constant4,"a",@progbits
	.align	8
	.align		8
.nv.constant4:
        /*0000*/ 	.dword	__assertfail
	.align		8
        /*0008*/ 	.dword	__unnamed_1
	.align		8
        /*0010*/ 	.dword	_ZN40_INTERNAL_2da5afb6_4_k_cu_e9e1a074_278374cuda3std3__45__cpo5beginE
	.align		8
        /*0018*/ 	.dword	_ZN40_INTERNAL_2da5afb6_4_k_cu_e9e1a074_278374cuda3std3__45__cpo3endE
	.align		8
        /*0020*/ 	.dword	_ZN40_INTERNAL_2da5afb6_4_k_cu_e9e1a074_278374cuda3std3__45__cpo6cbeginE
	.align		8
        /*0028*/ 	.dword	_ZN40_INTERNAL_2da5afb6_4_k_cu_e9e1a074_278374cuda3std3__45__cpo4cendE
	.align		8
        /*0030*/ 	.dword	_ZN40_INTERNAL_2da5afb6_4_k_cu_e9e1a074_278374cuda3std3__442_GLOBAL__N__2da5afb6_4_k_cu_e9e1a074_278376ignoreE
	.align		8
        /*0038*/ 	.dword	_ZN40_INTERNAL_2da5afb6_4_k_cu_e9e1a074_278374cuda3std3__419piecewise_constructE
	.align		8
        /*0040*/ 	.dword	_ZN40_INTERNAL_2da5afb6_4_k_cu_e9e1a074_278374cuda3std3__48in_placeE
	.align		8
        /*0048*/ 	.dword	_ZN40_INTERNAL_2da5afb6_4_k_cu_e9e1a074_278374cuda3std6ranges3__45__cpo4swapE
	.align		8
        /*0050*/ 	.dword	_ZN40_INTERNAL_2da5afb6_4_k_cu_e9e1a074_278374cuda3std6ranges3__45__cpo9iter_moveE
	.align		8
        /*0058*/ 	.dword	_ZN40_INTERNAL_2da5afb6_4_k_cu_e9e1a074_278374cute7productE
	.align		8
        /*0060*/ 	.dword	_ZN40_INTERNAL_2da5afb6_4_k_cu_e9e1a074_278374cute1_E
	.align		8
        /*0068*/ 	.dword	$str$22
	.align		8
        /*0070*/ 	.dword	$str$23


//--------------------- .text._ZN7cutlass13device_kernelINS_4gemm6kernel13GemmUniversalIN4cute5tupleIJiiiiEEENS1_10collective13CollectiveMmaINS1_34MainloopSm90TmaGmmaWarpSpecializedILi4ENS5_IJNS4_1CILi1EEESB_SB_EEENS1_32KernelTmaWarpSpecializedPingpongEEENS5_IJNSA_ILi64EEENSA_ILi256EEENSA_ILi128EEEEEENS_6half_tENS5_IJlSB_lEEESJ_SK_NS4_8TiledMMAINS4_8MMA_AtomIJNS4_4SM904GMMA26MMA_64x256x16_F32F16F16_SSILNSO_5MajorE0ELSQ_0ELNSO_7ScaleInE1ELSR_1EEEEEENS4_6LayoutISC_NS5_IJNSA_ILi0EEESV_SV_EEEEENS5_IJNS4_10UnderscoreESY_SY_EEEEENS4_13SM90_TMA_LOADENS4_14ComposedLayoutINS4_7SwizzleILi3ELi4ELi3EEENS4_18smem_ptr_flag_bitsILi16EEENSU_INS5_IJNSA_ILi8EEESF_EEENS5_IJSF_SB_EEEEEEEvNS4_8identityES11_S1B_vS1C_EENS_8epilogue10collective6detail29Sm90TmaWarpSpecializedAdapterINS1F_15DefaultEpilogueISJ_SK_SK_NS1E_6thread17LinearCombinationISJ_Li1EffLNS1J_9ScaleType4KindE0ELNS_15FloatRoundStyleE2ESJ_EENS1_15EpilogueDefaultEEEEEvvEEEEvNT_6ParamsE --------------------------
	.section	.text._ZN7cutlass13device_kernelINS_4gemm6kernel13GemmUniversalIN4cute5tupleIJiiiiEEENS1_10collective13CollectiveMmaINS1_34MainloopSm90TmaGmmaWarpSpecializedILi4ENS5_IJNS4_1CILi1EEESB_SB_EEENS1_32KernelTmaWarpSpecializedPingpongEEENS5_IJNSA_ILi64EEENSA_ILi256EEENSA_ILi128EEEEEENS_6half_tENS5_IJlSB_lEEESJ_SK_NS4_8TiledMMAINS4_8MMA_AtomIJNS4_4SM904GMMA26MMA_64x256x16_F32F16F16_SSILNSO_5MajorE0ELSQ_0ELNSO_7ScaleInE1ELSR_1EEEEEENS4_6LayoutISC_NS5_IJNSA_ILi0EEESV_SV_EEEEENS5_IJNS4_10UnderscoreESY_SY_EEEEENS4_13SM90_TMA_LOADENS4_14ComposedLayoutINS4_7SwizzleILi3ELi4ELi3EEENS4_18smem_ptr_flag_bitsILi16EEENSU_INS5_IJNSA_ILi8EEESF_EEENS5_IJSF_SB_EEEEEEEvNS4_8identityES11_S1B_vS1C_EENS_8epilogue10collective6detail29Sm90TmaWarpSpecializedAdapterINS1F_15DefaultEpilogueISJ_SK_SK_NS1E_6thread17LinearCombinationISJ_Li1EffLNS1J_9ScaleType4KindE0ELNS_15FloatRoundStyleE2ESJ_EENS1_15EpilogueDefaultEEEEEvvEEEEvNT_6ParamsE,"ax",@progbits
	.align	128
.text._ZN7cutlass13device_kernelINS_4gemm6kernel13GemmUniversalIN4cute5tupleIJiiiiEEENS1_10collective13CollectiveMmaINS1_34MainloopSm90TmaGmmaWarpSpecializedILi4ENS5_IJNS4_1CILi1EEESB_SB_EEENS1_32KernelTmaWarpSpecializedPingpongEEENS5_IJNSA_ILi64EEENSA_ILi256EEENSA_ILi128EEEEEENS_6half_tENS5_IJlSB_lEEESJ_SK_NS4_8TiledMMAINS4_8MMA_AtomIJNS4_4SM904GMMA26MMA_64x256x16_F32F16F16_SSILNSO_5MajorE0ELSQ_0ELNSO_7ScaleInE1ELSR_1EEEEEENS4_6LayoutISC_NS5_IJNSA_ILi0EEESV_SV_EEEEENS5_IJNS4_10UnderscoreESY_SY_EEEEENS4_13SM90_TMA_LOADENS4_14ComposedLayoutINS4_7SwizzleILi3ELi4ELi3EEENS4_18smem_ptr_flag_bitsILi16EEENSU_INS5_IJNSA_ILi8EEESF_EEENS5_IJSF_SB_EEEEEEEvNS4_8identityES11_S1B_vS1C_EENS_8epilogue10collective6detail29Sm90TmaWarpSpecializedAdapterINS1F_15DefaultEpilogueISJ_SK_SK_NS1E_6thread17LinearCombinationISJ_Li1EffLNS1J_9ScaleType4KindE0ELNS_15FloatRoundStyleE2ESJ_EENS1_15EpilogueDefaultEEEEEvvEEEEvNT_6ParamsE:
        .type           _ZN7cutlass13device_kernelINS_4gemm6kernel13GemmUniversalIN4cute5tupleIJiiiiEEENS1_10collective13CollectiveMmaINS1_34MainloopSm90TmaGmmaWarpSpecializedILi4ENS5_IJNS4_1CILi1EEESB_SB_EEENS1_32KernelTmaWarpSpecializedPingpongEEENS5_IJNSA_ILi64EEENSA_ILi256EEENSA_ILi128EEEEEENS_6half_tENS5_IJlSB_lEEESJ_SK_NS4_8TiledMMAINS4_8MMA_AtomIJNS4_4SM904GMMA26MMA_64x256x16_F32F16F16_SSILNSO_5MajorE0ELSQ_0ELNSO_7ScaleInE1ELSR_1EEEEEENS4_6LayoutISC_NS5_IJNSA_ILi0EEESV_SV_EEEEENS5_IJNS4_10UnderscoreESY_SY_EEEEENS4_13SM90_TMA_LOADENS4_14ComposedLayoutINS4_7SwizzleILi3ELi4ELi3EEENS4_18smem_ptr_flag_bitsILi16EEENSU_INS5_IJNSA_ILi8EEESF_EEENS5_IJSF_SB_EEEEEEEvNS4_8identityES11_S1B_vS1C_EENS_8epilogue10collective6detail29Sm90TmaWarpSpecializedAdapterINS1F_15DefaultEpilogueISJ_SK_SK_NS1E_6thread17LinearCombinationISJ_Li1EffLNS1J_9ScaleType4KindE0ELNS_15FloatRoundStyleE2ESJ_EENS1_15EpilogueDefaultEEEEEvvEEEEvNT_6ParamsE,@function
        .size           _ZN7cutlass13device_kernelINS_4gemm6kernel13GemmUniversalIN4cute5tupleIJiiiiEEENS1_10collective13CollectiveMmaINS1_34MainloopSm90TmaGmmaWarpSpecializedILi4ENS5_IJNS4_1CILi1EEESB_SB_EEENS1_32KernelTmaWarpSpecializedPingpongEEENS5_IJNSA_ILi64EEENSA_ILi256EEENSA_ILi128EEEEEENS_6half_tENS5_IJlSB_lEEESJ_SK_NS4_8TiledMMAINS4_8MMA_AtomIJNS4_4SM904GMMA26MMA_64x256x16_F32F16F16_SSILNSO_5MajorE0ELSQ_0ELNSO_7ScaleInE1ELSR_1EEEEEENS4_6LayoutISC_NS5_IJNSA_ILi0EEESV_SV_EEEEENS5_IJNS4_10UnderscoreESY_SY_EEEEENS4_13SM90_TMA_LOADENS4_14ComposedLayoutINS4_7SwizzleILi3ELi4ELi3EEENS4_18smem_ptr_flag_bitsILi16EEENSU_INS5_IJNSA_ILi8EEESF_EEENS5_IJSF_SB_EEEEEEEvNS4_8identityES11_S1B_vS1C_EENS_8epilogue10collective6detail29Sm90TmaWarpSpecializedAdapterINS1F_15DefaultEpilogueISJ_SK_SK_NS1E_6thread17LinearCombinationISJ_Li1EffLNS1J_9ScaleType4KindE0ELNS_15FloatRoundStyleE2ESJ_EENS1_15EpilogueDefaultEEEEEvvEEEEvNT_6ParamsE,(.L_x_324 - _ZN7cutlass13device_kernelINS_4gemm6kernel13GemmUniversalIN4cute5tupleIJiiiiEEENS1_10collective13CollectiveMmaINS1_34MainloopSm90TmaGmmaWarpSpecializedILi4ENS5_IJNS4_1CILi1EEESB_SB_EEENS1_32KernelTmaWarpSpecializedPingpongEEENS5_IJNSA_ILi64EEENSA_ILi256EEENSA_ILi128EEEEEENS_6half_tENS5_IJlSB_lEEESJ_SK_NS4_8TiledMMAINS4_8MMA_AtomIJNS4_4SM904GMMA26MMA_64x256x16_F32F16F16_SSILNSO_5MajorE0ELSQ_0ELNSO_7ScaleInE1ELSR_1EEEEEENS4_6LayoutISC_NS5_IJNSA_ILi0EEESV_SV_EEEEENS5_IJNS4_10UnderscoreESY_SY_EEEEENS4_13SM90_TMA_LOADENS4_14ComposedLayoutINS4_7SwizzleILi3ELi4ELi3EEENS4_18smem_ptr_flag_bitsILi16EEENSU_INS5_IJNSA_ILi8EEESF_EEENS5_IJSF_SB_EEEEEEEvNS4_8identityES11_S1B_vS1C_EENS_8epilogue10collective6detail29Sm90TmaWarpSpecializedAdapterINS1F_15DefaultEpilogueISJ_SK_SK_NS1E_6thread17LinearCombinationISJ_Li1EffLNS1J_9ScaleType4KindE0ELNS_15FloatRoundStyleE2ESJ_EENS1_15EpilogueDefaultEEEEEvvEEEEvNT_6ParamsE)
        .other          _ZN7cutlass13device_kernelINS_4gemm6kernel13GemmUniversalIN4cute5tupleIJiiiiEEENS1_10collective13CollectiveMmaINS1_34MainloopSm90TmaGmmaWarpSpecializedILi4ENS5_IJNS4_1CILi1EEESB_SB_EEENS1_32KernelTmaWarpSpecializedPingpongEEENS5_IJNSA_ILi64EEENSA_ILi256EEENSA_ILi128EEEEEENS_6half_tENS5_IJlSB_lEEESJ_SK_NS4_8TiledMMAINS4_8MMA_AtomIJNS4_4SM904GMMA26MMA_64x256x16_F32F16F16_SSILNSO_5MajorE0ELSQ_0ELNSO_7ScaleInE1ELSR_1EEEEEENS4_6LayoutISC_NS5_IJNSA_ILi0EEESV_SV_EEEEENS5_IJNS4_10UnderscoreESY_SY_EEEEENS4_13SM90_TMA_LOADENS4_14ComposedLayoutINS4_7SwizzleILi3ELi4ELi3EEENS4_18smem_ptr_flag_bitsILi16EEENSU_INS5_IJNSA_ILi8EEESF_EEENS5_IJSF_SB_EEEEEEEvNS4_8identityES11_S1B_vS1C_EENS_8epilogue10collective6detail29Sm90TmaWarpSpecializedAdapterINS1F_15DefaultEpilogueISJ_SK_SK_NS1E_6thread17LinearCombinationISJ_Li1EffLNS1J_9ScaleType4KindE0ELNS_15FloatRoundStyleE2ESJ_EENS1_15EpilogueDefaultEEEEEvvEEEEvNT_6ParamsE,@"STO_CUDA_ENTRY STV_DEFAULT"
_ZN7cutlass13device_kernelINS_4gemm6kernel13GemmUniversalIN4cute5tupleIJiiiiEEENS1_10collective13CollectiveMmaINS1_34MainloopSm90TmaGmmaWarpSpecializedILi4ENS5_IJNS4_1CILi1EEESB_SB_EEENS1_32KernelTmaWarpSpecializedPingpongEEENS5_IJNSA_ILi64EEENSA_ILi256EEENSA_ILi128EEEEEENS_6half_tENS5_IJlSB_lEEESJ_SK_NS4_8TiledMMAINS4_8MMA_AtomIJNS4_4SM904GMMA26MMA_64x256x16_F32F16F16_SSILNSO_5MajorE0ELSQ_0ELNSO_7ScaleInE1ELSR_1EEEEEENS4_6LayoutISC_NS5_IJNSA_ILi0EEESV_SV_EEEEENS5_IJNS4_10UnderscoreESY_SY_EEEEENS4_13SM90_TMA_LOADENS4_14ComposedLayoutINS4_7SwizzleILi3ELi4ELi3EEENS4_18smem_ptr_flag_bitsILi16EEENSU_INS5_IJNSA_ILi8EEESF_EEENS5_IJSF_SB_EEEEEEEvNS4_8identityES11_S1B_vS1C_EENS_8epilogue10collective6detail29Sm90TmaWarpSpecializedAdapterINS1F_15DefaultEpilogueISJ_SK_SK_NS1E_6thread17LinearCombinationISJ_Li1EffLNS1J_9ScaleType4KindE0ELNS_15FloatRoundStyleE2ESJ_EENS1_15EpilogueDefaultEEEEEvvEEEEvNT_6ParamsE:
[----:B------:R-:W0:Y:S01]  /*0000*/  LDC R1, c[0x0][0x28] ;  /* 0x00000a00ff017b82 */ /* 0x000e220000000800 */
[----:B------:R-:W1:Y:S01]  /*0010*/  S2R R4, SR_TID.X ;  /* 0x0000000000047919 */ /* 0x000e620000002100 */
[----:B------:R-:W-:Y:S01]  /*0020*/  ELECT P0, URZ, PT ;  /* 0x00000000003f782f */ /* 0x000fe20003800000 */
[----:B------:R-:W-:Y:S01]  /*0030*/  BSSY B0, `(.L_x_0) ;  /* 0x0000014000007945 */ /* 0x000fe20003800000 */
[----:B-1----:R-:W-:-:S05]  /*0040*/  SHF.R.U32.HI R0, RZ, 0x5, R4 ;  /* 0x00000005ff007819 */ /* 0x002fca0000011604 */
[----:B------:R-:W1:Y:S02]  /*0050*/  SHFL.IDX PT, R2, R0, RZ, 0x1f ;  /* 0x00001fff00027589 */ /* 0x000e6400000e0000 */
[----:B-1----:R-:W-:Y:S02]  /*0060*/  R2UR UR8, R2 ;  /* 0x00000000020872ca */ /* 0x002fe400000e0000 */
[----:B------:R-:W-:-:S05]  /*0070*/  SHF.R.U32.HI R2, RZ, 0x7, R4 ;  /* 0x00000007ff027819 */ /* 0x000fca0000011604 */
[----:B------:R1:W2:Y:S06]  /*0080*/  SHFL.IDX PT, R3, R2, RZ, 0x1f ;  /* 0x00001fff02037589 */ /* 0x0002ac00000e0000 */
[----:B------:R-:W-:Y:S02]  /*0090*/  USHF.R.S32.HI UR4, URZ, 0x1f, UR8 ;  /* 0x0000001f3f047899 */ /* 0x000fe40008011408 */
[----:B------:R-:W-:Y:S02]  /*00a0*/  ISETP.NE.OR P0, PT, RZ, UR8, !P0 ;  /* 0x00000008ff007c0c */ /* 0x000fe4000c705670 */
[----:B------:R-:W-:-:S04]  /*00b0*/  ULEA.HI UR4, UR4, UR8, URZ, 0x2 ;  /* 0x0000000804047291 */ /* 0x000fc8000f8f103f */
[----:B------:R-:W-:-:S04]  /*00c0*/  ULOP3.LUT UR4, UR4, 0xfffffffc, URZ, 0xc0, !UPT ;  /* 0xfffffffc04047892 */ /* 0x000fc8000f8ec03f */
[----:B------:R-:W-:-:S03]  /*00d0*/  UIADD3 UR8, UR8, -UR4, URZ ;  /* 0x8000000408087290 */ /* 0x000fc6000fffe03f */
[----:B01----:R-:W-:Y:S09]  /*00e0*/  @P0 BRA `(.L_x_1) ;  /* 0x0000000000200947 */ /* 0x003ff20003800000 */
[----:B------:R-:W-:Y:S02]  /*00f0*/  ULDC.64 UR4, c[0x0][0x198] ;  /* 0x0000660000047ab9 */ /* 0x000fe40000000a00 */
[----:B------:R-:W-:Y:S02]  /*0100*/  UIADD3 UR6, UP0, UR4, 0xf0, URZ ;  /* 0x000000f004067890 */ /* 0x000fe4000ff1e03f */
[----:B------:R-:W-:Y:S02]  /*0110*/  UIADD3 UR4, UP1, UR4, 0x1f0, URZ ;  /* 0x000001f004047890 */ /* 0x000fe4000ff3e03f */
[----:B------:R-:W-:Y:S02]  /*0120*/  UIADD3.X UR7, URZ, UR5, URZ, UP0, !UPT ;  /* 0x000000053f077290 */ /* 0x000fe400087fe43f */
[----:B------:R-:W-:-:S07]  /*0130*/  UIADD3.X UR5, URZ, UR5, URZ, UP1, !UPT ;  /* 0x000000053f057290 */ /* 0x000fce0008ffe43f */
[----:B------:R0:W-:Y:S02]  /*0140*/  UTMACCTL.PF [UR6] ;  /* 0x00000000060079b9 */ /* 0x0001e40008040000 */
[----:B------:R0:W-:Y:S02]  /*0150*/  UTMACCTL.PF [UR4] ;  /* 0x00000000040079b9 */ /* 0x0001e40008040000 */
[----:B0-----:R-:W-:Y:S01]  /*0160*/  NOP ;  /* 0x0000000000007918 */ /* 0x001fe20000000000 */
.L_x_1:
[----:B------:R-:W-:Y:S05]  /*0170*/  BSYNC B0 ;  /* 0x0000000000007941 */ /* 0x000fea0003800000 */
.L_x_0:
[----:B------:R-:W0:Y:S01]  /*0180*/  SHFL.IDX PT, R5, R0, RZ, 0x1f ;  /* 0x00001fff00057589 */ /* 0x000e2200000e0000 */
[----:B--2---:R-:W-:Y:S01]  /*0190*/  R2UR UR15, R3 ;  /* 0x00000000030f72ca */ /* 0x004fe200000e0000 */
[----:B------:R-:W-:-:S04]  /*01a0*/  UISETP.NE.AND UP0, UPT, UR8, 0x3, UPT ;  /* 0x000000030800788c */ /* 0x000fc8000bf05270 */
[----:B------:R-:W-:-:S08]  /*01b0*/  UISETP.EQ.OR UP0, UPT, UR8, URZ, !UP0 ;  /* 0x0000003f0800728c */ /* 0x000fd0000c702670 */
[----:B------:R-:W-:Y:S02]  /*01c0*/  UIADD3 UR18, UR15, -0x1, URZ ;  /* 0xffffffff0f127890 */ /* 0x000fe4000fffe03f */
[----:B------:R-:W-:Y:S02]  /*01d0*/  UISETP.EQ.AND UP0, UPT, UR15, URZ, UP0 ;  /* 0x0000003f0f00728c */ /* 0x000fe40008702270 */
[----:B------:R-:W-:Y:S02]  /*01e0*/  UISETP.GE.U32.AND UP1, UPT, UR18, 0x2, UPT ;  /* 0x000000021200788c */ /* 0x000fe4000bf26070 */
[----:B------:R-:W-:Y:S01]  /*01f0*/  USEL UR42, URZ, 0x1, !UP0 ;  /* 0x000000013f2a7887 */ /* 0x000fe2000c000000 */
[----:B0-----:R-:W-:-:S03]  /*0200*/  ISETP.NE.AND P0, PT, R5, RZ, PT ;  /* 0x000000ff0500720c */ /* 0x001fc60003f05270 */
[----:B------:R-:W-:-:S10]  /*0210*/  USEL UR42, UR42, 0x2, UP1 ;  /* 0x000000022a2a7887 */ /* 0x000fd40008800000 */
[----:B------:R-:W-:Y:S05]  /*0220*/  @P0 BRA `(.L_x_2) ;  /* 0x0000000000580947 */ /* 0x000fea0003800000 */
[----:B------:R-:W0:Y:S01]  /*0230*/  S2UR UR9, SR_CgaCtaId ;  /* 0x00000000000979c3 */ /* 0x000e220000008800 */
[----:B------:R-:W-:Y:S01]  /*0240*/  UMOV UR4, 0x400 ;  /* 0x0000040000047882 */ /* 0x000fe20000000000 */
[----:B------:R-:W-:Y:S01]  /*0250*/  UMOV UR5, 0x1 ;  /* 0x0000000100057882 */ /* 0x000fe20000000000 */
[----:B------:R-:W-:Y:S01]  /*0260*/  UMOV UR6, 0x80 ;  /* 0x0000008000067882 */ /* 0x000fe20000000000 */
[----:B------:R-:W-:Y:S01]  /*0270*/  ELECT P0, URZ, PT ;  /* 0x00000000003f782f */ /* 0x000fe20003800000 */
[----:B------:R-:W-:-:S04]  /*0280*/  UIADD3 UR6, -UR6, 0x100000, URZ ;  /* 0x0010000006067890 */ /* 0x000fc8000fffe13f */
[----:B------:R-:W-:Y:S02]  /*0290*/  USHF.L.U32 UR7, UR6, 0xb, URZ ;  /* 0x0000000b06077899 */ /* 0x000fe4000800063f */
[----:B------:R-:W-:Y:S02]  /*02a0*/  USHF.L.U32 UR6, UR6, 0x1, URZ ;  /* 0x0000000106067899 */ /* 0x000fe4000800063f */
[----:B0-----:R-:W-:Y:S02]  /*02b0*/  ULEA UR9, UR9, UR4, 0x18 ;  /* 0x0000000409097291 */ /* 0x001fe4000f8ec03f */
[----:B------:R-:W-:-:S04]  /*02c0*/  UIADD3 UR4, -UR5, 0x100000, URZ ;  /* 0x0010000005047890 */ /* 0x000fc8000fffe13f */
[----:B------:R-:W-:Y:S02]  /*02d0*/  USHF.L.U32 UR5, UR4, 0xb, URZ ;  /* 0x0000000b04057899 */ /* 0x000fe4000800063f */
[----:B------:R-:W-:Y:S01]  /*02e0*/  USHF.L.U32 UR4, UR4, 0x1, URZ ;  /* 0x0000000104047899 */ /* 0x000fe2000800063f */
[----:B------:R-:W0:Y:S11]  /*02f0*/  FENCE.VIEW.ASYNC.S ;  /* 0x00000000000073c6 */ /* 0x000e360000000000 */
[----:B0-----:R0:W1:Y:S01]  /*0300*/  SYNCS.EXCH.64 URZ, [UR9], UR4 ;  /* 0x00000004093f75b2 */ /* 0x0010620008000100 */
[----:B------:R0:W2:Y:S01]  /*0310*/  SYNCS.EXCH.64 URZ, [UR9+0x20], UR6 ;  /* 0x00002006093f75b2 */ /* 0x0000a20008000100 */
[----:B------:R0:W3:Y:S01]  /*0320*/  SYNCS.EXCH.64 URZ, [UR9+0x8], UR4 ;  /* 0x00000804093f75b2 */ /* 0x0000e20008000100 */
[----:B------:R0:W4:Y:S01]  /*0330*/  SYNCS.EXCH.64 URZ, [UR9+0x28], UR6 ;  /* 0x00002806093f75b2 */ /* 0x0001220008000100 */
[----:B------:R0:W0:Y:S01]  /*0340*/  SYNCS.EXCH.64 URZ, [UR9+0x10], UR4 ;  /* 0x00001004093f75b2 */ /* 0x0000220008000100 */
[----:B------:R0:W0:Y:S01]  /*0350*/  SYNCS.EXCH.64 URZ, [UR9+0x30], UR6 ;  /* 0x00003006093f75b2 */ /* 0x0000220008000100 */
[----:B------:R0:W0:Y:S01]  /*0360*/  SYNCS.EXCH.64 URZ, [UR9+0x18], UR4 ;  /* 0x00001804093f75b2 */ /* 0x0000220008000100 */
[----:B------:R0:W0:Y:S01]  /*0370*/  SYNCS.EXCH.64 URZ, [UR9+0x38], UR6 ;  /* 0x00003806093f75b2 */ /* 0x0000220008000100 */
[----:B------:R-:W-:Y:S01]  /*0380*/  NOP ;  /* 0x0000000000007918 */ /* 0x000fe20000000000 */
.L_x_2:
[----:B------:R-:W5:Y:S01]  /*0390*/  SHFL.IDX PT, R5, R0, RZ, 0x1f ;  /* 0x00001fff00057589 */ /* 0x000f6200000e0000 */
[----:B------:R-:W-:Y:S01]  /*03a0*/  ELECT P0, URZ, PT ;  /* 0x00000000003f782f */ /* 0x000fe20003800000 */
[----:B------:R-:W-:Y:S01]  /*03b0*/  NOP ;  /* 0x0000000000007918 */ /* 0x000fe20000000000 */
[----:B------:R-:W-:Y:S01]  /*03c0*/  ELECT P1, URZ, PT ;  /* 0x00000000003f782f */ /* 0x000fe20003820000 */
[----:B------:R-:W1:Y:S01]  /*03d0*/  SHFL.IDX PT, R3, R0, RZ, 0x1f ;  /* 0x00001fff00037589 */ /* 0x000e6200000e0000 */
[----:B0-----:R-:W-:Y:S01]  /*03e0*/  UMOV UR4, 0x20 ;  /* 0x0000002000047882 */ /* 0x001fe20000000000 */
[----:B------:R-:W-:Y:S01]  /*03f0*/  UMOV UR12, 0x80 ;  /* 0x00000080000c7882 */ /* 0x000fe20000000000 */
[----:B------:R-:W-:Y:S01]  /*0400*/  NOP ;  /* 0x0000000000007918 */ /* 0x000fe20000000000 */
[----:B------:R0:W0:Y:S01]  /*0410*/  SHFL.IDX PT, R0, R2, RZ, 0x1f ;  /* 0x00001fff02007589 */ /* 0x00002200000e0000 */
[----:B------:R-:W-:Y:S01]  /*0420*/  ULDC.64 UR50, c[0x0][0x208] ;  /* 0x0000820000327ab9 */ /* 0x000fe20000000a00 */
[----:B-----5:R-:W-:-:S02]  /*0430*/  ISETP.NE.OR P0, PT, R5, RZ, !P0 ;  /* 0x000000ff0500720c */ /* 0x020fc40004705670 */
[----:B-1----:R-:W-:Y:S02]  /*0440*/  ISETP.NE.OR P1, PT, R3, RZ, !P1 ;  /* 0x000000ff0300720c */ /* 0x002fe40004f25670 */
[----:B------:R-:W-:-:S04]  /*0450*/  SHF.R.S32.HI R3, RZ, 0x1f, R4 ;  /* 0x0000001fff037819 */ /* 0x000fc80000011404 */
[----:B------:R-:W-:-:S05]  /*0460*/  LEA.HI R3, R3, R4, RZ, 0x7 ;  /* 0x0000000403037211 */ /* 0x000fca00078f38ff */
[----:B------:R-:W-:Y:S01]  /*0470*/  VOTEU.ALL UP0, P0 ;  /* 0x00000000003f7886 */ /* 0x000fe20000000000 */
[----:B------:R-:W-:Y:S01]  /*0480*/  LOP3.LUT R3, R3, 0xffffff80, RZ, 0xc0, !PT ;  /* 0xffffff8003037812 */ /* 0x000fe200078ec0ff */
[----:B------:R-:W-:-:S03]  /*0490*/  VOTEU.ALL UP1, P1 ;  /* 0x00000000003f7886 */ /* 0x000fc60000820000 */
[----:B------:R-:W1:Y:S01]  /*04a0*/  @!UP0 S2UR UR7, SR_CgaCtaId ;  /* 0x00000000000789c3 */ /* 0x000e620000008800 */
[----:B------:R-:W-:Y:S01]  /*04b0*/  @!UP0 UMOV UR6, 0x400 ;  /* 0x0000040000068882 */ /* 0x000fe20000000000 */
[----:B------:R-:W-:-:S04]  /*04c0*/  @!UP0 UIADD3 UR4, -UR4, 0x100000, URZ ;  /* 0x0010000004048890 */ /* 0x000fc8000fffe13f */
[----:B------:R-:W-:Y:S02]  /*04d0*/  @!UP0 USHF.L.U32 UR5, UR4, 0xb, URZ ;  /* 0x0000000b04058899 */ /* 0x000fe4000800063f */
[----:B------:R-:W-:Y:S01]  /*04e0*/  @!UP0 USHF.L.U32 UR4, UR4, 0x1, URZ ;  /* 0x0000000104048899 */ /* 0x000fe2000800063f */
[----:B------:R-:W-:Y:S01]  /*04f0*/  IMAD.IADD R3, R4, 0x1, -R3 ;  /* 0x0000000104037824 */ /* 0x000fe200078e0a03 */
[----:B------:R-:W-:Y:S01]  /*0500*/  @!UP1 UMOV UR10, 0x400 ;  /* 0x00000400000a9882 */ /* 0x000fe20000000000 */
[----:B------:R-:W-:Y:S01]  /*0510*/  VOTEU.ALL UP2, P1 ;  /* 0x00000000003f7886 */ /* 0x000fe20000840000 */
[----:B------:R-:W-:Y:S01]  /*0520*/  VOTEU.ALL UP3, P1 ;  /* 0x00000000003f7886 */ /* 0x000fe20000860000 */
[----:B------:R-:W-:Y:S01]  /*0530*/  VOTEU.ALL UP4, P1 ;  /* 0x00000000003f7886 */ /* 0x000fe20000880000 */
[----:B------:R-:W5:Y:S01]  /*0540*/  @!UP1 S2UR UR11, SR_CgaCtaId ;  /* 0x00000000000b99c3 */ /* 0x000f620000008800 */
[----:B------:R-:W-:Y:S01]  /*0550*/  VOTEU.ALL UP5, P1 ;  /* 0x00000000003f7886 */ /* 0x000fe200008a0000 */
[----:B------:R-:W-:Y:S01]  /*0560*/  ISETP.NE.AND P1, PT, RZ, UR15, PT ;  /* 0x0000000fff007c0c */ /* 0x000fe2000bf25270 */
[----:B-1----:R-:W-:-:S02]  /*0570*/  @!UP0 ULEA UR9, UR7, UR6, 0x18 ;  /* 0x0000000607098291 */ /* 0x002fc4000f8ec03f */
[----:B------:R-:W-:-:S04]  /*0580*/  @!UP1 UIADD3 UR6, -UR12, 0x100000, URZ ;  /* 0x001000000c069890 */ /* 0x000fc8000fffe13f */
[----:B------:R-:W-:Y:S02]  /*0590*/  @!UP1 USHF.L.U32 UR7, UR6, 0xb, URZ ;  /* 0x0000000b06079899 */ /* 0x000fe4000800063f */
[----:B------:R-:W-:Y:S01]  /*05a0*/  @!UP1 USHF.L.U32 UR6, UR6, 0x1, URZ ;  /* 0x0000000106069899 */ /* 0x000fe2000800063f */
[----:B------:R-:W-:Y:S01]  /*05b0*/  VOTEU.ALL UP0, P0 ;  /* 0x00000000003f7886 */ /* 0x000fe20000000000 */
[----:B-----5:R-:W-:Y:S01]  /*05c0*/  @!UP1 ULEA UR10, UR11, UR10, 0x18 ;  /* 0x0000000a0b0a9291 */ /* 0x020fe2000f8ec03f */
[----:B------:R-:W-:Y:S01]  /*05d0*/  VOTEU.ALL UP1, P0 ;  /* 0x00000000003f7886 */ /* 0x000fe20000020000 */
[----:B------:R-:W1:Y:S02]  /*05e0*/  FENCE.VIEW.ASYNC.S ;  /* 0x00000000000073c6 */ /* 0x000e640000000000 */
[----:B-1----:R-:W2:Y:S02]  /*05f0*/  @!UP0 SYNCS.EXCH.64 URZ, [UR9+0x70], UR4 ;  /* 0x00007004093f85b2 */ /* 0x002ea40008000100 */
[----:B------:R1:W2:Y:S01]  /*0600*/  @!UP1 SYNCS.EXCH.64 URZ, [UR9+0x78], UR4 ;  /* 0x00007804093f95b2 */ /* 0x0002a20008000100 */
[----:B------:R-:W-:Y:S01]  /*0610*/  NOP ;  /* 0x0000000000007918 */ /* 0x000fe20000000000 */
[----:B-1----:R-:W-:-:S02]  /*0620*/  ULDC.64 UR4, c[0x0][0x598] ;  /* 0x0001660000047ab9 */ /* 0x002fc40000000a00 */
[----:B------:R-:W-:Y:S02]  /*0630*/  ISETP.NE.U32.AND P0, PT, RZ, UR4, PT ;  /* 0x00000004ff007c0c */ /* 0x000fe4000bf05070 */
[----:B------:R1:W2:Y:S02]  /*0640*/  @!UP2 SYNCS.EXCH.64 URZ, [UR10+0x50], UR6 ;  /* 0x000050060a3fa5b2 */ /* 0x0002a40008000100 */
[----:B------:R-:W-:Y:S01]  /*0650*/  ISETP.NE.AND.EX P0, PT, RZ, UR5, PT, P0 ;  /* 0x00000005ff007c0c */ /* 0x000fe2000bf05300 */
[----:B------:R1:W2:Y:S01]  /*0660*/  @!UP3 SYNCS.EXCH.64 URZ, [UR10+0x58], UR6 ;  /* 0x000058060a3fb5b2 */ /* 0x0002a20008000100 */
[----:B------:R1:W2:Y:S01]  /*0670*/  @!UP4 SYNCS.EXCH.64 URZ, [UR10+0x60], UR6 ;  /* 0x000060060a3fc5b2 */ /* 0x0002a20008000100 */
[----:B------:R1:W2:Y:S01]  /*0680*/  @!UP5 SYNCS.EXCH.64 URZ, [UR10+0x68], UR6 ;  /* 0x000068060a3fd5b2 */ /* 0x0002a20008000100 */
[----:B------:R-:W-:Y:S01]  /*0690*/  NOP ;  /* 0x0000000000007918 */ /* 0x000fe20000000000 */
[----:B--234-:R-:W-:Y:S08]  /*06a0*/  BAR.SYNC.DEFER_BLOCKING 0x0 ;  /* 0x0000000000007b1d */ /* 0x01cff00000010000 */
[----:B01----:R-:W-:Y:S05]  /*06b0*/  @!P0 BRA `(.L_x_3) ;  /* 0x00000000001c8947 */ /* 0x003fea0003800000 */
[----:B------:R-:W0:Y:S02]  /*06c0*/  LDC.64 R6, c[0x0][0x598] ;  /* 0x00016600ff067b82 */ /* 0x000e240000000a00 */
[----:B0-----:R-:W2:Y:S02]  /*06d0*/  LDG.E.64 R6, desc[UR50][R6.64] ;  /* 0x0000003206067981 */ /* 0x001ea4000c1e1b00 */
[----:B--2---:R-:W-:-:S04]  /*06e0*/  ISETP.NE.U32.AND P0, PT, R6, RZ, PT ;  /* 0x000000ff0600720c */ /* 0x004fc80003f05070 */
[----:B------:R-:W-:-:S13]  /*06f0*/  ISETP.NE.AND.EX P0, PT, R7, RZ, PT, P0 ;  /* 0x000000ff0700720c */ /* 0x000fda0003f05300 */
[----:B------:R-:W-:Y:S05]  /*0700*/  @!P0 BRA `(.L_x_3) ;  /* 0x0000000000088947 */ /* 0x000fea0003800000 */
[----:B------:R1:W5:Y:S01]  /*0710*/  LD.E R23, desc[UR50][R6.64] ;  /* 0x0000003206177980 */ /* 0x000362000c101900 */
[----:B------:R-:W-:Y:S05]  /*0720*/  BRA `(.L_x_4) ;  /* 0x0000000000247947 */ /* 0x000fea0003800000 */
.L_x_3:
[----:B------:R-:W-:Y:S02]  /*0730*/  ULDC.64 UR4, c[0x0][0x588] ;  /* 0x0001620000047ab9 */ /* 0x000fe40000000a00 */
[----:B------:R-:W-:-:S04]  /*0740*/  ISETP.NE.U32.AND P0, PT, RZ, UR4, PT ;  /* 0x00000004ff007c0c */ /* 0x000fc8000bf05070 */
[----:B------:R-:W-:-:S13]  /*0750*/  ISETP.NE.AND.EX P0, PT, RZ, UR5, PT, P0 ;  /* 0x00000005ff007c0c */ /* 0x000fda000bf05300 */
[----:B------:R-:W-:Y:S05]  /*0760*/  @!P0 BRA `(.L_x_5) ;  /* 0x00000000000c8947 */ /* 0x000fea0003800000 */
[----:B------:R-:W0:Y:S02]  /*0770*/  LDC.64 R6, c[0x0][0x588] ;  /* 0x00016200ff067b82 */ /* 0x000e240000000a00 */
[----:B0-----:R0:W5:Y:S01]  /*0780*/  LDG.E R23, desc[UR50][R6.64] ;  /* 0x0000003206177981 */ /* 0x001162000c1e1900 */
[----:B------:R-:W-:Y:S05]  /*0790*/  BRA `(.L_x_4) ;  /* 0x0000000000087947 */ /* 0x000fea0003800000 */
.L_x_5:
[----:B------:R-:W-:Y:S02]  /*07a0*/  ULDC UR4, c[0x0][0x580] ;  /* 0x0001600000047ab9 */ /* 0x000fe40000000800 */
[----:B------:R-:W-:-:S07]  /*07b0*/  IMAD.U32 R23, RZ, RZ, UR4 ;  /* 0x00000004ff177e24 */ /* 0x000fce000f8e00ff */
.L_x_4:
[----:B------:R-:W-:Y:S02]  /*07c0*/  ULDC.64 UR4, c[0x0][0x5a0] ;  /* 0x0001680000047ab9 */ /* 0x000fe40000000a00 */
[----:B------:R-:W-:-:S04]  /*07d0*/  ISETP.NE.U32.AND P0, PT, RZ, UR4, PT ;  /* 0x00000004ff007c0c */ /* 0x000fc8000bf05070 */
[----:B------:R-:W-:-:S13]  /*07e0*/  ISETP.NE.AND.EX P0, PT, RZ, UR5, PT, P0 ;  /* 0x00000005ff007c0c */ /* 0x000fda000bf05300 */
[----:B------:R-:W-:Y:S05]  /*07f0*/  @!P0 BRA `(.L_x_6) ;  /* 0x00000000001c8947 */ /* 0x000fea0003800000 */
[----:B01----:R-:W0:Y:S02]  /*0800*/  LDC.64 R6, c[0x0][0x5a0] ;  /* 0x00016800ff067b82 */ /* 0x003e240000000a00 */
[----:B0-----:R-:W2:Y:S02]  /*0810*/  LDG.E.64 R6, desc[UR50][R6.64] ;  /* 0x0000003206067981 */ /* 0x001ea4000c1e1b00 */
[----:B--2---:R-:W-:-:S04]  /*0820*/  ISETP.NE.U32.AND P0, PT, R6, RZ, PT ;  /* 0x000000ff0600720c */ /* 0x004fc80003f05070 */
[----:B------:R-:W-:-:S13]  /*0830*/  ISETP.NE.AND.EX P0, PT, R7, RZ, PT, P0 ;  /* 0x000000ff0700720c */ /* 0x000fda0003f05300 */
[----:B------:R-:W-:Y:S05]  /*0840*/  @!P0 BRA `(.L_x_6) ;  /* 0x0000000000088947 */ /* 0x000fea0003800000 */
[----:B------:R3:W5:Y:S01]  /*0850*/  LD.E R22, desc[UR50][R6.64] ;  /* 0x0000003206167980 */ /* 0x000762000c101900 */
[----:B------:R-:W-:Y:S05]  /*0860*/  BRA `(.L_x_7) ;  /* 0x0000000000247947 */ /* 0x000fea0003800000 */
.L_x_6:
[----:B------:R-:W-:Y:S02]  /*0870*/  ULDC.64 UR4, c[0x0][0x590] ;  /* 0x0001640000047ab9 */ /* 0x000fe40000000a00 */
[----:B------:R-:W-:-:S04]  /*0880*/  ISETP.NE.U32.AND P0, PT, RZ, UR4, PT ;  /* 0x00000004ff007c0c */ /* 0x000fc8000bf05070 */
[----:B------:R-:W-:-:S13]  /*0890*/  ISETP.NE.AND.EX P0, PT, RZ, UR5, PT, P0 ;  /* 0x00000005ff007c0c */ /* 0x000fda000bf05300 */
[----:B------:R-:W-:Y:S05]  /*08a0*/  @!P0 BRA `(.L_x_8) ;  /* 0x00000000000c8947 */ /* 0x000fea0003800000 */
[----:B01----:R-:W0:Y:S02]  /*08b0*/  LDC.64 R6, c[0x0][0x590] ;  /* 0x00016400ff067b82 */ /* 0x003e240000000a00 */
[----:B0-----:R2:W5:Y:S01]  /*08c0*/  LDG.E R22, desc[UR50][R6.64] ;  /* 0x0000003206167981 */ /* 0x001562000c1e1900 */
[----:B------:R-:W-:Y:S05]  /*08d0*/  BRA `(.L_x_7) ;  /* 0x0000000000087947 */ /* 0x000fea0003800000 */
.L_x_8:
[----:B------:R-:W-:Y:S02]  /*08e0*/  ULDC UR4, c[0x0][0x584] ;  /* 0x0001610000047ab9 */ /* 0x000fe40000000800 */
[----:B------:R-:W-:-:S07]  /*08f0*/  IMAD.U32 R22, RZ, RZ, UR4 ;  /* 0x00000004ff167e24 */ /* 0x000fce000f8e00ff */
.L_x_7:
[----:B------:R-:W4:Y:S01]  /*0900*/  S2UR UR10, SR_CTAID.Y ;  /* 0x00000000000a79c3 */ /* 0x000f220000002600 */
[----:B------:R-:W-:Y:S01]  /*0910*/  ULDC UR5, c[0x0][0x65c] ;  /* 0x0001970000057ab9 */ /* 0x000fe20000000800 */
[----:B------:R-:W-:Y:S01]  /*0920*/  UISETP.NE.AND UP0, UPT, UR15, 0x2, UPT ;  /* 0x000000020f00788c */ /* 0x000fe2000bf05270 */
[----:B------:R-:W-:Y:S01]  /*0930*/  PRMT R5, RZ, 0x7610, R5 ;  /* 0x00007610ff057816 */ /* 0x000fe20000000005 */
[----:B------:R-:W-:Y:S01]  /*0940*/  UISETP.NE.AND UP2, UPT, UR5, 0x1, UPT ;  /* 0x000000010500788c */ /* 0x000fe2000bf45270 */
[----:B------:R-:W-:Y:S02]  /*0950*/  IMAD.MOV.U32 R18, RZ, RZ, -0x1 ;  /* 0xffffffffff127424 */ /* 0x000fe400078e00ff */
[----:B------:R-:W-:Y:S01]  /*0960*/  IMAD.MOV.U32 R19, RZ, RZ, -0x1 ;  /* 0xffffffffff137424 */ /* 0x000fe200078e00ff */
[----:B------:R-:W4:Y:S01]  /*0970*/  S2UR UR4, SR_CTAID.X ;  /* 0x00000000000479c3 */ /* 0x000f220000002500 */
[----:B------:R-:W-:-:S06]  /*0980*/  UP2UR UR40, UPR, URZ, 0x4 ;  /* 0x000000043f287883 */ /* 0x000fcc0008000000 */
[----:B------:R-:W-:Y:S01]  /*0990*/  @UP2 ULDC UR12, c[0x0][0x10] ;  /* 0x00000400000c2ab9 */ /* 0x000fe20000000800 */
[----:B------:R-:W-:Y:S01]  /*09a0*/  @UP2 UMOV UR7, URZ ;  /* 0x0000003f00072c82 */ /* 0x000fe20008000000 */
[----:B------:R-:W-:Y:S01]  /*09b0*/  @UP2 UMOV UR5, URZ ;  /* 0x0000003f00052c82 */ /* 0x000fe20008000000 */
[----:B0123--:R-:W0:Y:S01]  /*09c0*/  LDC.64 R6, c[0x0][0x650] ;  /* 0x00019400ff067b82 */ /* 0x00fe220000000a00 */
[----:B----4-:R-:W-:Y:S02]  /*09d0*/  @UP2 UMOV UR9, UR10 ;  /* 0x0000000a00092c82 */ /* 0x010fe40008000000 */
[----:B------:R-:W-:Y:S01]  /*09e0*/  @UP2 UMOV UR6, UR9 ;  /* 0x0000000900062c82 */ /* 0x000fe20008000000 */
[----:B------:R-:W-:Y:S01]  /*09f0*/  @!UP2 UMOV UR9, UR10 ;  /* 0x0000000a0009ac82 */ /* 0x000fe20008000000 */
[----:B------:R-:W-:-:S03]  /*0a00*/  @UP2 UIMAD.WIDE.U32 UR12, UR4, UR12, UR6 ;  /* 0x0000000c040c22a5 */ /* 0x000fc6000f8e0006 */
[----:B------:R-:W-:Y:S01]  /*0a10*/  @!UP2 ULDC UR6, c[0x0][0xc] ;  /* 0x000003000006aab9 */ /* 0x000fe20000000800 */
[----:B------:R-:W-:Y:S01]  /*0a20*/  @UP2 UIADD3 UR14, UR13, UR5, URZ ;  /* 0x000000050d0e2290 */ /* 0x000fe2000fffe03f */
[----:B------:R-:W-:Y:S02]  /*0a30*/  ULDC UR10, c[0x0][0xc] ;  /* 0x00000300000a7ab9 */ /* 0x000fe40000000800 */
[----:B------:R-:W-:Y:S01]  /*0a40*/  UMOV UR5, URZ ;  /* 0x0000003f00057c82 */ /* 0x000fe20008000000 */
[----:B------:R-:W-:Y:S01]  /*0a50*/  ULDC UR11, c[0x0][0x10] ;  /* 0x00000400000b7ab9 */ /* 0x000fe20000000800 */
[----:B------:R-:W-:Y:S02]  /*0a60*/  @!UP2 UIMAD.WIDE.U32 UR6, UR6, UR9, UR4 ;  /* 0x000000090606a2a5 */ /* 0x000fe4000f8e0004 */
[----:B------:R-:W-:Y:S01]  /*0a70*/  UIMAD.WIDE.U32 UR10, UR10, UR11, URZ ;  /* 0x0000000b0a0a72a5 */ /* 0x000fe2000f8e003f */
[----:B------:R-:W-:-:S03]  /*0a80*/  ULDC UR13, c[0x0][0x14] ;  /* 0x00000500000d7ab9 */ /* 0x000fc60000000800 */
[----:B------:R-:W-:Y:S02]  /*0a90*/  UIMAD.WIDE.U32 UR38, UR10, UR13, URZ ;  /* 0x0000000d0a2672a5 */ /* 0x000fe4000f8e003f */
[----:B------:R-:W-:Y:S01]  /*0aa0*/  UIMAD UR41, UR11, UR13, URZ ;  /* 0x0000000d0b2972a4 */ /* 0x000fe2000f8e023f */
[----:B------:R-:W-:Y:S01]  /*0ab0*/  @!UP2 UMOV UR12, UR6 ;  /* 0x00000006000cac82 */ /* 0x000fe20008000000 */
[----:B------:R-:W-:Y:S02]  /*0ac0*/  @!UP2 UMOV UR14, UR7 ;  /* 0x00000007000eac82 */ /* 0x000fe40008000000 */
[----:B------:R-:W-:Y:S02]  /*0ad0*/  UIADD3 UR41, UR39, UR41, URZ ;  /* 0x0000002927297290 */ /* 0x000fe4000fffe03f */
[----:B------:R-:W-:-:S04]  /*0ae0*/  UIADD3 UR6, UP1, UR12, UR38, URZ ;  /* 0x000000260c067290 */ /* 0x000fc8000ff3e03f */
[----:B------:R-:W-:Y:S02]  /*0af0*/  UIADD3.X UR7, UR14, UR41, URZ, UP1, !UPT ;  /* 0x000000290e077290 */ /* 0x000fe40008ffe43f */
[----:B------:R-:W-:Y:S02]  /*0b00*/  USEL UR6, UR6, UR12, !UP0 ;  /* 0x0000000c06067287 */ /* 0x000fe4000c000000 */
[----:B------:R-:W-:-:S04]  /*0b10*/  USEL UR7, UR7, UR14, !UP0 ;  /* 0x0000000e07077287 */ /* 0x000fc8000c000000 */
[----:B0-----:R-:W-:Y:S01]  /*0b20*/  ISETP.LE.U32.AND P0, PT, R6, UR6, PT ;  /* 0x0000000606007c0c */ /* 0x001fe2000bf03070 */
[----:B------:R-:W-:Y:S02]  /*0b30*/  IMAD.U32 R16, RZ, RZ, UR6 ;  /* 0x00000006ff107e24 */ /* 0x000fe4000f8e00ff */
[----:B------:R-:W-:Y:S02]  /*0b40*/  IMAD.U32 R2, RZ, RZ, UR7 ;  /* 0x00000007ff027e24 */ /* 0x000fe4000f8e00ff */
[----:B------:R-:W-:-:S03]  /*0b50*/  IMAD.U32 R17, RZ, RZ, UR7 ;  /* 0x00000007ff117e24 */ /* 0x000fc6000f8e00ff */
[----:B------:R-:W-:Y:S01]  /*0b60*/  ISETP.GE.U32.AND.EX P0, PT, R2, R7, PT, P0 ;  /* 0x000000070200720c */ /* 0x000fe20003f06100 */
[----:B------:R-:W-:-:S12]  /*0b70*/  IMAD.MOV.U32 R2, RZ, RZ, -0x1 ;  /* 0xffffffffff027424 */ /* 0x000fd800078e00ff */
[----:B------:R-:W-:Y:S05]  /*0b80*/  @P0 BRA `(.L_x_9) ;  /* 0x00000004008c0947 */ /* 0x000fea0003800000 */
[----:B------:R-:W-:Y:S01]  /*0b90*/  I2FP.F32.U32 R2, UR4 ;  /* 0x0000000400027c45 */ /* 0x000fe20008201000 */
[----:B------:R-:W-:Y:S01]  /*0ba0*/  ULDC.64 UR16, c[0x0][0x628] ;  /* 0x00018a0000107ab9 */ /* 0x000fe20000000a00 */
[----:B------:R-:W-:Y:S01]  /*0bb0*/  ULDC UR6, c[0x0][0x150] ;  /* 0x0000540000067ab9 */ /* 0x000fe20000000800 */
[----:B------:R-:W-:Y:S01]  /*0bc0*/  ISETP.NE.U32.AND P0, PT, RZ, UR16, PT ;  /* 0x00000010ff007c0c */ /* 0x000fe2000bf05070 */
[----:B------:R-:W-:Y:S01]  /*0bd0*/  ULDC UR15, c[0x0][0x630] ;  /* 0x00018c00000f7ab9 */ /* 0x000fe20000000800 */
[----:B------:R-:W-:Y:S01]  /*0be0*/  FMUL R2, R2, UR6 ;  /* 0x0000000602027c20 */ /* 0x000fe20008400000 */
[----:B------:R-:W-:Y:S01]  /*0bf0*/  R2UR UR19, R16 ;  /* 0x00000000101372ca */ /* 0x000fe200000e0000 */
[----:B------:R-:W-:Y:S01]  /*0c00*/  ULDC UR21, c[0x0][0x154] ;  /* 0x0000550000157ab9 */ /* 0x000fe20000000800 */
[----:B------:R-:W-:Y:S01]  /*0c10*/  ISETP.NE.AND.EX P0, PT, RZ, UR17, PT, P0 ;  /* 0x00000011ff007c0c */ /* 0x000fe2000bf05300 */
[----:B------:R0:W1:Y:S01]  /*0c20*/  F2I.U32.TRUNC.NTZ R5, R2 ;  /* 0x0000000200057305 */ /* 0x000062000020f000 */
[----:B------:R-:W-:-:S02]  /*0c30*/  R2UR UR20, R17 ;  /* 0x00000000111472ca */ /* 0x000fc400000e0000 */
[----:B------:R-:W-:Y:S02]  /*0c40*/  R2UR UR6, R16 ;  /* 0x00000000100672ca */ /* 0x000fe400000e0000 */
[----:B------:R-:W-:-:S07]  /*0c50*/  R2UR UR7, R17 ;  /* 0x00000000110772ca */ /* 0x000fce00000e0000 */
[----:B0-----:R-:W-:Y:S08]  /*0c60*/  @!P0 BRA `(.L_x_10) ;  /* 0x0000000000308947 */ /* 0x001ff00003800000 */
[----:B------:R-:W-:Y:S01]  /*0c70*/  R2UR UR6, R16 ;  /* 0x00000000100672ca */ /* 0x000fe200000e0000 */
[----:B------:R-:W-:Y:S01]  /*0c80*/  ULDC UR12, c[0x0][0x634] ;  /* 0x00018d00000c7ab9 */ /* 0x000fe20000000800 */
[----:B------:R-:W-:-:S11]  /*0c90*/  R2UR UR14, R17 ;  /* 0x00000000110e72ca */ /* 0x000fd600000e0000 */
[----:B------:R-:W-:-:S04]  /*0ca0*/  UIADD3 UR12, UP1, UR6, UR12, URZ ;  /* 0x0000000c060c7290 */ /* 0x000fc8000ff3e03f */
[----:B------:R-:W-:-:S04]  /*0cb0*/  UIADD3.X UR14, URZ, UR14, URZ, UP1, !UPT ;  /* 0x0000000e3f0e7290 */ /* 0x000fc80008ffe43f */
[----:B------:R-:W-:-:S04]  /*0cc0*/  UIMAD.WIDE.U32 UR6, UR14, UR16, URZ ;  /* 0x000000100e0672a5 */ /* 0x000fc8000f8e003f */
[----:B------:R-:W-:Y:S02]  /*0cd0*/  UIMAD.WIDE.U32 UR10, UP1, UR12, UR17, UR6 ;  /* 0x000000110c0a72a5 */ /* 0x000fe4000f820006 */
[----:B------:R-:W-:Y:S02]  /*0ce0*/  UIMAD.WIDE.U32 UR6, UR12, UR16, URZ ;  /* 0x000000100c0672a5 */ /* 0x000fe4000f8e003f */
[----:B------:R-:W-:Y:S02]  /*0cf0*/  UIADD3.X UR13, URZ, URZ, URZ, UP1, !UPT ;  /* 0x0000003f3f0d7290 */ /* 0x000fe40008ffe43f */
[----:B------:R-:W-:Y:S01]  /*0d00*/  UIADD3 URZ, UP1, UR7, UR10, URZ ;  /* 0x0000000a073f7290 */ /* 0x000fe2000ff3e03f */
[----:B------:R-:W-:-:S03]  /*0d10*/  UMOV UR12, UR11 ;  /* 0x0000000b000c7c82 */ /* 0x000fc60008000000 */
[----:B------:R-:W-:-:S12]  /*0d20*/  UIMAD.WIDE.U32.X UR6, UR14, UR17, UR12, UP1 ;  /* 0x000000110e0672a5 */ /* 0x000fd800088e040c */
.L_x_10:
[----:B------:R-:W-:Y:S01]  /*0d30*/  USHF.R.U64 UR5, UR6, UR15, UR7 ;  /* 0x0000000f06057299 */ /* 0x000fe20008001207 */
[----:B------:R-:W-:Y:S01]  /*0d40*/  I2FP.F32.U32 R2, UR9 ;  /* 0x0000000900027c45 */ /* 0x000fe20008201000 */
[----:B------:R-:W-:Y:S01]  /*0d50*/  USHF.R.U32.HI UR6, URZ, UR15, UR7 ;  /* 0x0000000f3f067299 */ /* 0x000fe20008011607 */
[----:B-1----:R-:W-:Y:S01]  /*0d60*/  R2UR UR14, R5 ;  /* 0x00000000050e72ca */ /* 0x002fe200000e0000 */
[----:B------:R-:W-:Y:S02]  /*0d70*/  UIADD3 UR17, UP1, URZ, -UR5, URZ ;  /* 0x800000053f117290 */ /* 0x000fe4000ff3e03f */
[----:B------:R-:W-:Y:S01]  /*0d80*/  FMUL R2, R2, UR21 ;  /* 0x0000001502027c20 */ /* 0x000fe20008400000 */
[----:B------:R-:W-:Y:S01]  /*0d90*/  ULDC.64 UR10, c[0x0][0x620] ;  /* 0x00018800000a7ab9 */ /* 0x000fe20000000a00 */
[----:B------:R-:W-:Y:S01]  /*0da0*/  UIADD3.X UR6, URZ, ~UR6, URZ, UP1, !UPT ;  /* 0x800000063f067290 */ /* 0x000fe20008ffe43f */
[----:B------:R-:W-:Y:S01]  /*0db0*/  UMOV UR12, UR19 ;  /* 0x00000013000c7c82 */ /* 0x000fe20008000000 */
[----:B------:R-:W-:-:S02]  /*0dc0*/  UMOV UR13, UR20 ;  /* 0x00000014000d7c82 */ /* 0x000fc40008000000 */
[----:B------:R-:W-:Y:S01]  /*0dd0*/  UIMAD UR6, UR6, UR10, URZ ;  /* 0x0000000a060672a4 */ /* 0x000fe2000f8e023f */
[----:B------:R-:W0:Y:S01]  /*0de0*/  F2I.U32.TRUNC.NTZ R2, R2 ;  /* 0x0000000200027305 */ /* 0x000e22000020f000 */
[----:B------:R-:W-:Y:S02]  /*0df0*/  UIMAD.WIDE.U32 UR12, UR17, UR10, UR12 ;  /* 0x0000000a110c72a5 */ /* 0x000fe4000f8e000c */
[----:B------:R-:W-:Y:S01]  /*0e00*/  UIMAD UR17, UR17, UR11, UR6 ;  /* 0x0000000b111172a4 */ /* 0x000fe2000f8e0206 */
[----:B------:R-:W-:Y:S01]  /*0e10*/  ULDC UR24, c[0x0][0x658] ;  /* 0x0001960000187ab9 */ /* 0x000fe20000000800 */
[----:B------:R-:W-:Y:S02]  /*0e20*/  UMOV UR22, 0xffffffff ;  /* 0xffffffff00167882 */ /* 0x000fe40000000000 */
[----:B------:R-:W-:Y:S01]  /*0e30*/  UIADD3 UR17, UR13, UR17, URZ ;  /* 0x000000110d117290 */ /* 0x000fe2000fffe03f */
[----:B------:R-:W-:Y:S01]  /*0e40*/  ULDC UR19, c[0x0][0x618] ;  /* 0x0001860000137ab9 */ /* 0x000fe20000000800 */
[----:B------:R-:W-:Y:S01]  /*0e50*/  ULDC.64 UR6, c[0x0][0x640] ;  /* 0x0001900000067ab9 */ /* 0x000fe20000000a00 */
[----:B------:R-:W-:Y:S01]  /*0e60*/  USHF.L.U32 UR13, UR22, UR24, URZ ;  /* 0x00000018160d7299 */ /* 0x000fe2000800063f */
[----:B------:R-:W-:Y:S01]  /*0e70*/  ISETP.NE.U32.AND P0, PT, RZ, UR6, PT ;  /* 0x00000006ff007c0c */ /* 0x000fe2000bf05070 */
[----:B------:R-:W-:-:S02]  /*0e80*/  USHF.R.U64 UR22, UR12, UR19, UR17 ;  /* 0x000000130c167299 */ /* 0x000fc40008001211 */
[----:B------:R-:W-:Y:S01]  /*0e90*/  USHF.R.U32.HI UR12, URZ, UR19, UR17 ;  /* 0x000000133f0c7299 */ /* 0x000fe20008011611 */
[----:B0-----:R-:W-:Y:S01]  /*0ea0*/  R2UR UR16, R2 ;  /* 0x00000000021072ca */ /* 0x001fe200000e0000 */
[----:B------:R-:W-:Y:S01]  /*0eb0*/  ULDC UR21, c[0x0][0x608] ;  /* 0x0001820000157ab9 */ /* 0x000fe20000000800 */
[----:B------:R-:W-:Y:S01]  /*0ec0*/  ISETP.NE.AND.EX P0, PT, RZ, UR7, PT, P0 ;  /* 0x00000007ff007c0c */ /* 0x000fe2000bf05300 */
[----:B------:R-:W-:Y:S02]  /*0ed0*/  USHF.R.U64 UR26, UR22, UR21, UR12 ;  /* 0x00000015161a7299 */ /* 0x000fe4000800120c */
[----:B------:R-:W-:Y:S01]  /*0ee0*/  USHF.R.U32.HI UR12, URZ, UR21, UR12 ;  /* 0x000000153f0c7299 */ /* 0x000fe2000801160c */
[----:B------:R-:W-:Y:S01]  /*0ef0*/  UMOV UR20, 0x1 ;  /* 0x0000000100147882 */ /* 0x000fe20000000000 */
[----:B------:R-:W-:Y:S02]  /*0f00*/  UIADD3 UR14, -UR14, URZ, URZ ;  /* 0x0000003f0e0e7290 */ /* 0x000fe4000fffe13f */
[----:B------:R-:W-:-:S02]  /*0f10*/  USHF.R.U64 UR27, UR26, UR24, UR12 ;  /* 0x000000181a1b7299 */ /* 0x000fc4000800120c */
[----:B------:R-:W-:Y:S01]  /*0f20*/  USHF.L.U32 UR19, UR20, UR24, URZ ;  /* 0x0000001814137299 */ /* 0x000fe2000800063f */
[----:B------:R-:W-:Y:S01]  /*0f30*/  ULDC UR15, c[0x0][0x144] ;  /* 0x00005100000f7ab9 */ /* 0x000fe20000000800 */
[----:B------:R-:W-:Y:S01]  /*0f40*/  ULDC UR10, c[0x0][0x600] ;  /* 0x00018000000a7ab9 */ /* 0x000fe20000000800 */
[----:B------:R-:W-:Y:S02]  /*0f50*/  ULOP3.LUT UR20, URZ, UR13, URZ, 0x33, !UPT ;  /* 0x0000000d3f147292 */ /* 0x000fe4000f8e333f */
[----:B------:R-:W-:Y:S02]  /*0f60*/  USHF.R.U32.HI UR13, URZ, UR24, UR12 ;  /* 0x000000183f0d7299 */ /* 0x000fe4000801160c */
[----:B------:R-:W-:Y:S02]  /*0f70*/  UIADD3 UR11, UR10, -0x1, URZ ;  /* 0xffffffff0a0b7890 */ /* 0x000fe4000fffe03f */
[----:B------:R-:W-:Y:S02]  /*0f80*/  UIADD3 UR23, -UR16, URZ, URZ ;  /* 0x0000003f10177290 */ /* 0x000fe4000fffe13f */
[----:B------:R-:W-:Y:S01]  /*0f90*/  UIMAD UR4, UR15, UR14, UR4 ;  /* 0x0000000e0f0472a4 */ /* 0x000fe2000f8e0204 */
[----:B------:R-:W-:Y:S01]  /*0fa0*/  ULDC UR28, c[0x0][0x148] ;  /* 0x00005200001c7ab9 */ /* 0x000fe20000000800 */
[----:B------:R-:W-:Y:S01]  /*0fb0*/  ULDC UR24, c[0x0][0x648] ;  /* 0x0001920000187ab9 */ /* 0x000fe20000000800 */
[----:B------:R-:W-:Y:S01]  /*0fc0*/  ULDC UR25, c[0x0][0x638] ;  /* 0x00018e0000197ab9 */ /* 0x000fe20000000800 */
[----:B------:R-:W-:Y:S01]  /*0fd0*/  UMOV UR12, UR27 ;  /* 0x0000001b000c7c82 */ /* 0x000fe20008000000 */
[----:B------:R-:W-:Y:S07]  /*0fe0*/  @!P0 BRA `(.L_x_11) ;  /* 0x0000000000308947 */ /* 0x000fee0003800000 */
[----:B------:R-:W-:Y:S02]  /*0ff0*/  ULDC UR16, c[0x0][0x64c] ;  /* 0x0001930000107ab9 */ /* 0x000fe40000000800 */
        /* <DEDUP_REMOVED lines=8> */
[----:B------:R-:W-:-:S07]  /*1080*/  UIMAD.WIDE.U32.X UR6, UR21, UR7, UR16, UP1 ;  /* 0x00000007150672a5 */ /* 0x000fce00088e0410 */
[----:B------:R-:W-:Y:S01]  /*1090*/  UMOV UR12, UR6 ;  /* 0x00000006000c7c82 */ /* 0x000fe20008000000 */
[----:B------:R-:W-:-:S05]  /*10a0*/  UMOV UR13, UR7 ;  /* 0x00000007000d7c82 */ /* 0x000fca0008000000 */
.L_x_11:
[----:B------:R-:W-:Y:S01]  /*10b0*/  UISETP.NE.AND UP1, UPT, UR40, URZ, UPT ;  /* 0x0000003f2800728c */ /* 0x000fe2000bf25270 */
[----:B------:R-:W-:Y:S01]  /*10c0*/  IMAD.MOV.U32 R5, RZ, RZ, 0x1 ;  /* 0x00000001ff057424 */ /* 0x000fe200078e00ff */
[----:B------:R-:W-:Y:S01]  /*10d0*/  USHF.R.U64 UR6, UR12, UR24, UR13 ;  /* 0x000000180c067299 */ /* 0x000fe2000800120d */
[----:B------:R-:W-:Y:S01]  /*10e0*/  IMAD.U32 R19, RZ, RZ, UR5 ;  /* 0x00000005ff137e24 */ /* 0x000fe2000f8e00ff */
[----:B------:R-:W-:Y:S02]  /*10f0*/  ULOP3.LUT UR20, UR26, UR20, URZ, 0xc0, !UPT ;  /* 0x000000141a147292 */ /* 0x000fe4000f8ec03f */
[----:B------:R-:W-:Y:S02]  /*1100*/  UIADD3 UR7, -UR6, URZ, URZ ;  /* 0x0000003f06077290 */ /* 0x000fe4000fffe13f */
[----:B------:R-:W-:Y:S02]  /*1110*/  UIMAD UR19, UR19, UR6, UR20 ;  /* 0x00000006131372a4 */ /* 0x000fe4000f8e0214 */
[----:B------:R-:W-:-:S02]  /*1120*/  ULOP3.LUT UR11, UR22, UR11, URZ, 0xc0, !UPT ;  /* 0x0000000b160b7292 */ /* 0x000fc4000f8ec03f */
[----:B------:R-:W-:Y:S02]  /*1130*/  @UP1 UIMAD UR4, UR28, UR23, UR9 ;  /* 0x000000171c0412a4 */ /* 0x000fe4000f8e0209 */
[----:B------:R-:W-:-:S03]  /*1140*/  UIMAD UR6, UR7, UR25, UR27 ;  /* 0x00000019070672a4 */ /* 0x000fc6000f8e021b */
[----:B------:R-:W-:Y:S01]  /*1150*/  ULDC UR7, c[0x0][0x610] ;  /* 0x0001840000077ab9 */ /* 0x000fe20000000800 */
[----:B------:R-:W-:Y:S02]  /*1160*/  UIMAD UR6, UR6, UR10, UR11 ;  /* 0x0000000a060672a4 */ /* 0x000fe4000f8e020b */
[----:B------:R-:W-:-:S04]  /*1170*/  UIMAD UR4, UR19, UR7, UR4 ;  /* 0x00000007130472a4 */ /* 0x000fc8000f8e0204 */
[----:B------:R-:W-:Y:S02]  /*1180*/  USEL UR7, UR6, UR4, !UP1 ;  /* 0x0000000406077287 */ /* 0x000fe4000c800000 */
[----:B------:R-:W-:-:S04]  /*1190*/  USEL UR4, UR4, UR6, !UP1 ;  /* 0x0000000604047287 */ /* 0x000fc8000c800000 */
[----:B------:R-:W-:Y:S02]  /*11a0*/  IMAD.U32 R2, RZ, RZ, UR7 ;  /* 0x00000007ff027e24 */ /* 0x000fe4000f8e00ff */
[----:B------:R-:W-:-:S07]  /*11b0*/  IMAD.U32 R18, RZ, RZ, UR4 ;  /* 0x00000004ff127e24 */ /* 0x000fce000f8e00ff */
.L_x_9:
[----:B------:R-:W-:Y:S02]  /*11c0*/  ULDC UR4, c[0x0][0x28c] ;  /* 0x0000a30000047ab9 */ /* 0x000fe40000000800 */
[----:B------:R-:W-:-:S04]  /*11d0*/  UIADD3 UR4, UR4, 0x7f, URZ ;  /* 0x0000007f04047890 */ /* 0x000fc8000fffe03f */
[----:B------:R-:W-:-:S04]  /*11e0*/  USHF.R.S32.HI UR5, URZ, 0x1f, UR4 ;  /* 0x0000001f3f057899 */ /* 0x000fc80008011404 */
[----:B------:R-:W-:-:S04]  /*11f0*/  ULEA.HI UR5, UR5, UR4, URZ, 0x7 ;  /* 0x0000000405057291 */ /* 0x000fc8000f8f383f */
[----:B------:R-:W-:Y:S01]  /*1200*/  USHF.R.S32.HI UR37, URZ, 0x7, UR5 ;  /* 0x000000073f257899 */ /* 0x000fe20008011405 */
[----:B------:R-:W-:Y:S11]  /*1210*/  @!P1 BRA `(.L_x_12) ;  /* 0x0000009400d09947 */ /* 0x000ff60003800000 */
[----:B------:R-:W-:-:S06]  /*1220*/  UISETP.GT.U32.AND UP1, UPT, UR18, 0x1, UPT ;  /* 0x000000011200788c */ /* 0x000fcc000bf24070 */
[----:B------:R-:W-:-:S13]  /*1230*/  PLOP3.LUT P0, PT, PT, PT, UP1, 0x80, 0x0 ;  /* 0x000000000000781c */ /* 0x000fda0003f0f018 */
[----:B------:R-:W-:Y:S05]  /*1240*/  @P0 EXIT ;  /* 0x000000000000094d */ /* 0x000fea0003800000 */
.L_x_13:
[----:B------:R-:W-:-:S08]  /*1250*/  NOP ;  /* 0x0000000000007918 */ /* 0x000fd00000000000 */
[----:B------:R-:W0:Y:S02]  /*1260*/  USETMAXREG.TRY_ALLOC.CTAPOOL UP1, 0xe8 ;  /* 0x000000e8000079c8 */ /* 0x000e240008020600 */
[----:B0-----:R-:W-:-:S13]  /*1270*/  PLOP3.LUT P0, PT, PT, PT, UP1, 0x80, 0x0 ;  /* 0x000000000000781c */ /* 0x001fda0003f0f018 */
[----:B------:R-:W-:Y:S05]  /*1280*/  @!P0 BRA `(.L_x_13) ;  /* 0xfffffffc00f08947 */ /* 0x000fea000383ffff */
[----:B------:R-:W-:-:S13]  /*1290*/  LOP3.LUT P0, RZ, R5, 0xff, RZ, 0xc0, !PT ;  /* 0x000000ff05ff7812 */ /* 0x000fda000780c0ff */
[----:B------:R-:W-:Y:S05]  /*12a0*/  @!P0 EXIT ;  /* 0x000000000000894d */ /* 0x000fea0003800000 */
[----:B------:R-:W0:Y:S01]  /*12b0*/  S2UR UR5, SR_CgaCtaId ;  /* 0x00000000000579c3 */ /* 0x000e220000008800 */
[----:B------:R-:W-:Y:S01]  /*12c0*/  VIADD R6, R0, 0xffffffff ;  /* 0xffffffff00067836 */ /* 0x000fe20000000000 */
[----:B------:R-:W-:Y:S01]  /*12d0*/  SHF.R.S32.HI R4, RZ, 0x1f, R3 ;  /* 0x0000001fff047819 */ /* 0x000fe20000011403 */
[----:B------:R-:W-:Y:S01]  /*12e0*/  UMOV UR44, 0x400 ;  /* 0x00000400002c7882 */ /* 0x000fe20000000000 */
[----:B------:R-:W-:Y:S02]  /*12f0*/  USHF.R.U32.HI UR4, URZ, 0x2, UR37 ;  /* 0x000000023f047899 */ /* 0x000fe40008011625 */
[----:B------:R-:W-:Y:S01]  /*1300*/  R2UR UR46, R6 ;  /* 0x00000000062e72ca */ /* 0x000fe200000e0000 */
[----:B------:R-:W-:Y:S01]  /*1310*/  ULOP3.LUT UR45, UR37, 0x3, URZ, 0xc0, !UPT ;  /* 0x00000003252d7892 */ /* 0x000fe2000f8ec03f */
[CC--:B------:R-:W-:Y:S01]  /*1320*/  LEA.HI R0, R4.reuse, R3.reuse, RZ, 0x2 ;  /* 0x0000000304007211 */ /* 0x0c0fe200078f10ff */
[----:B------:R-:W-:Y:S01]  /*1330*/  UISETP.LT.AND UP1, UPT, UR37, 0x1, UPT ;  /* 0x000000012500788c */ /* 0x000fe2000bf21270 */
[----:B------:R-:W-:Y:S01]  /*1340*/  LEA.HI R4, R4, R3, RZ, 0x5 ;  /* 0x0000000304047211 */ /* 0x000fe200078f28ff */
[----:B------:R-:W-:Y:S01]  /*1350*/  ULOP3.LUT UR4, UR4, 0x1, URZ, 0xc0, !UPT ;  /* 0x0000000104047892 */ /* 0x000fe2000f8ec03f */
[--C-:B------:R-:W-:Y:S01]  /*1360*/  SHF.R.S32.HI R152, RZ, 0x2, R0.reuse ;  /* 0x00000002ff987819 */ /* 0x100fe20000011400 */
[----:B------:R-:W-:Y:S01]  /*1370*/  ULDC UR6, c[0x0][0x284] ;  /* 0x0000a10000067ab9 */ /* 0x000fe20000000800 */
[----:B------:R-:W-:Y:S01]  /*1380*/  SHF.R.S32.HI R5, RZ, 0x1f, R0 ;  /* 0x0000001fff057819 */ /* 0x000fe20000011400 */
[----:B------:R-:W-:Y:S01]  /*1390*/  USEL UR45, UR45, URZ, !UP0 ;  /* 0x0000003f2d2d7287 */ /* 0x000fe2000c000000 */
[----:B------:R-:W-:Y:S01]  /*13a0*/  LOP3.LUT R154, R0, 0xfffffffc, RZ, 0xc0, !PT ;  /* 0xfffffffc009a7812 */ /* 0x000fe200078ec0ff */
[----:B------:R-:W-:Y:S01]  /*13b0*/  USEL UR48, UR37, 0x1, UP1 ;  /* 0x0000000125307887 */ /* 0x000fe20008800000 */
[----:B------:R-:W-:Y:S01]  /*13c0*/  LEA.HI R5, R5, R152, RZ, 0x3 ;  /* 0x0000009805057211 */ /* 0x000fe200078f18ff */
[----:B------:R-:W-:Y:S01]  /*13d0*/  USHF.L.U32 UR46, UR46, 0x3, URZ ;  /* 0x000000032e2e7899 */ /* 0x000fe2000800063f */
[----:B------:R-:W-:Y:S01]  /*13e0*/  ISETP.NE.AND P0, PT, R6, RZ, PT ;  /* 0x000000ff0600720c */ /* 0x000fe20003f05270 */
[----:B------:R-:W-:Y:S01]  /*13f0*/  UISETP.EQ.U32.AND UP0, UPT, UR4, 0x1, !UP0 ;  /* 0x000000010400788c */ /* 0x000fe2000c702070 */
[----:B------:R-:W-:Y:S01]  /*1400*/  LOP3.LUT R5, R5, 0xfffffff8, RZ, 0xc0, !PT ;  /* 0xfffffff805057812 */ /* 0x000fe200078ec0ff */
[----:B------:R-:W-:Y:S01]  /*1410*/  IMAD.IADD R154, R3, 0x1, -R154 ;  /* 0x00000001039a7824 */ /* 0x000fe200078e0a9a */
[----:B0-----:R-:W-:Y:S01]  /*1420*/  ULEA UR44, UR5, UR44, 0x18 ;  /* 0x0000002c052c7291 */ /* 0x001fe2000f8ec03f */
[----:B------:R-:W-:Y:S01]  /*1430*/  IMAD.U32 R156, RZ, RZ, UR46 ;  /* 0x0000002eff9c7e24 */ /* 0x000fe2000f8e00ff */
[----:B------:R-:W-:Y:S01]  /*1440*/  SEL R166, RZ, 0x1, P0 ;  /* 0x00000001ffa67807 */ /* 0x000fe20000000000 */
[----:B------:R-:W-:Y:S01]  /*1450*/  IMAD.IADD R152, R152, 0x1, -R5 ;  /* 0x0000000198987824 */ /* 0x000fe200078e0a05 */
[----:B------:R-:W-:Y:S01]  /*1460*/  UIADD3 UR47, UR44, 0x50, URZ ;  /* 0x000000502c2f7890 */ /* 0x000fe2000fffe03f */
[----:B------:R-:W-:Y:S01]  /*1470*/  SHF.R.S32.HI R5, RZ, 0x5, R4 ;  /* 0x00000005ff057819 */ /* 0x000fe20000011404 */
[----:B------:R-:W-:Y:S01]  /*1480*/  ULOP3.LUT UR36, UR42, 0x1, URZ, 0xfc, !UPT ;  /* 0x000000012a247892 */ /* 0x000fe2000f8efc3f */
[C---:B------:R-:W-:Y:S01]  /*1490*/  LOP3.LUT R158, R156.reuse, 0x8, RZ, 0xc0, !PT ;  /* 0x000000089c9e7812 */ /* 0x040fe200078ec0ff */
[----:B------:R-:W-:Y:S01]  /*14a0*/  USHF.L.U32 UR43, UR37, 0x1, URZ ;  /* 0x00000001252b7899 */ /* 0x000fe2000800063f */
[--C-:B------:R-:W-:Y:S01]  /*14b0*/  SHF.R.S32.HI R153, RZ, 0x1f, R152.reuse ;  /* 0x0000001fff997819 */ /* 0x100fe20000011498 */
[C-C-:B------:R-:W-:Y:S01]  /*14c0*/  IMAD R159, R5.reuse, -0x10, -R152.reuse ;  /* 0xfffffff0059f7824 */ /* 0x140fe200078e0a98 */
[----:B------:R-:W-:Y:S01]  /*14d0*/  LOP3.LUT R156, R156, 0x8, RZ, 0xc, !PT ;  /* 0x000000089c9c7812 */ /* 0x000fe200078e0cff */
[----:B------:R-:W-:Y:S01]  /*14e0*/  IMAD.U32 R155, RZ, RZ, UR47 ;  /* 0x0000002fff9b7e24 */ /* 0x000fe2000f8e00ff */
[----:B------:R-:W-:Y:S01]  /*14f0*/  LOP3.LUT R158, R158, 0x18, RZ, 0x3c, !PT ;  /* 0x000000189e9e7812 */ /* 0x000fe200078e3cff */
[----:B------:R-:W-:Y:S01]  /*1500*/  IMAD.WIDE R152, R5, 0x10, R152 ;  /* 0x0000001005987825 */ /* 0x000fe200078e0298 */
[----:B------:R-:W-:-:S02]  /*1510*/  UIADD3 UR48, -UR48, UR37, URZ ;  /* 0x0000002530307290 */ /* 0x000fc4000fffe13f */
[----:B------:R-:W-:Y:S01]  /*1520*/  USEL UR49, URZ, 0x1, !UP0 ;  /* 0x000000013f317887 */ /* 0x000fe2000c000000 */
[----:B------:R-:W-:Y:S02]  /*1530*/  VIADD R157, R155, UR46 ;  /* 0x0000002e9b9d7c36 */ /* 0x000fe40008000000 */
[----:B------:R-:W-:-:S09]  /*1540*/  VIADD R159, R159, UR6 ;  /* 0x000000069f9f7c36 */ /* 0x000fd20008000000 */
.L_x_289:
[----:B------:R-:W-:Y:S01]  /*1550*/  SHF.L.U32 R0, R166, 0x1f, RZ ;  /* 0x0000001fa6007819 */ /* 0x000fe200000006ff */
[----:B------:R-:W-:Y:S02]  /*1560*/  ULDC UR4, c[0x0][0x28c] ;  /* 0x0000a30000047ab9 */ /* 0x000fe40000000800 */
[----:B------:R-:W-:Y:S01]  /*1570*/  ISETP.LT.AND P1, PT, RZ, UR4, PT ;  /* 0x00000004ff007c0c */ /* 0x000fe2000bf21270 */
[----:B------:R-:W0:Y:S02]  /*1580*/  SYNCS.PHASECHK.TRANS64.TRYWAIT P0, [R155+UR46], R0 ;  /* 0x000000009b0075a7 */ /* 0x000e24000800016e */
[----:B0-234-:R-:W-:Y:S10]  /*1590*/  @!P0 BRA `(.L_x_14) ;  /* 0x000000a400148947 */ /* 0x01dff40003800000 */
.L_x_311:
[----:B------:R-:W-:Y:S05]  /*15a0*/  @P1 BRA `(.L_x_15) ;  /* 0x0000000000401947 */ /* 0x000fea0003800000 */
[----:B0-----:R-:W-:Y:S01]  /*15b0*/  MOV R0, 0x0 ;  /* 0x0000000000007802 */ /* 0x001fe20000000f00 */
[----:B------:R-:W-:Y:S01]  /*15c0*/  ULDC.64 UR4, c[0x4][0x68] ;  /* 0x01001a0000047ab9 */ /* 0x000fe20000000a00 */
[----:B------:R-:W-:Y:S01]  /*15d0*/  ULDC.64 UR6, c[0x4][0x8] ;  /* 0x0100020000067ab9 */ /* 0x000fe20000000a00 */
[----:B------:R-:W-:Y:S01]  /*15e0*/  IMAD.U32 R4, RZ, RZ, UR4 ;  /* 0x00000004ff047e24 */ /* 0x000fe2000f8e00ff */
[----:B------:R0:W1:Y:S01]  /*15f0*/  LDC.64 R14, c[0x4][R0] ;  /* 0x01000000000e7b82 */ /* 0x0000620000000a00 */
[----:B------:R-:W-:Y:S01]  /*1600*/  IMAD.U32 R5, RZ, RZ, UR5 ;  /* 0x00000005ff057e24 */ /* 0x000fe2000f8e00ff */
[----:B------:R-:W-:Y:S01]  /*1610*/  ULDC.64 UR4, c[0x4][0x70] ;  /* 0x01001c0000047ab9 */ /* 0x000fe20000000a00 */
[----:B------:R-:W-:Y:S02]  /*1620*/  IMAD.U32 R10, RZ, RZ, UR6 ;  /* 0x00000006ff0a7e24 */ /* 0x000fe4000f8e00ff */
[----:B------:R-:W-:Y:S02]  /*1630*/  IMAD.U32 R6, RZ, RZ, UR4 ;  /* 0x00000004ff067e24 */ /* 0x000fe4000f8e00ff */
[----:B------:R-:W-:-:S02]  /*1640*/  IMAD.U32 R7, RZ, RZ, UR5 ;  /* 0x00000005ff077e24 */ /* 0x000fc4000f8e00ff */
[----:B------:R-:W-:Y:S02]  /*1650*/  IMAD.U32 R11, RZ, RZ, UR7 ;  /* 0x00000007ff0b7e24 */ /* 0x000fe4000f8e00ff */
[----:B------:R-:W-:Y:S02]  /*1660*/  IMAD.MOV.U32 R8, RZ, RZ, 0x1e1 ;  /* 0x000001e1ff087424 */ /* 0x000fe400078e00ff */
[----:B------:R-:W-:Y:S02]  /*1670*/  IMAD.MOV.U32 R12, RZ, RZ, 0x1 ;  /* 0x00000001ff0c7424 */ /* 0x000fe400078e00ff */
[----:B0-----:R-:W-:-:S07]  /*1680*/  IMAD.MOV.U32 R13, RZ, RZ, RZ ;  /* 0x000000ffff0d7224 */ /* 0x001fce00078e00ff */
[----:B------:R-:W-:-:S07]  /*1690*/  LEPC R20, `(.L_x_15) ;  /* 0x000000001014794e */ /* 0x000fce0000000000 */
[----:B-1---5:R-:W-:Y:S05]  /*16a0*/  CALL.ABS.NOINC R14 ;  /* 0x000000000e007343 */ /* 0x022fea0003c00000 */
.L_x_15:
[----:B0-----:R-:W-:-:S05]  /*16b0*/  IMAD.U32 R0, RZ, RZ, UR36 ;  /* 0x00000024ff007e24 */ /* 0x001fca000f8e00ff */
[----:B------:R-:W-:-:S13]  /*16c0*/  ISETP.NE.AND P0, PT, R0, 0x3, PT ;  /* 0x000000030000780c */ /* 0x000fda0003f05270 */
[----:B------:R-:W-:Y:S05]  /*16d0*/  @!P0 BRA `(.L_x_16) ;  /* 0x0000000000048947 */ /* 0x000fea0003800000 */
[----:B------:R-:W-:Y:S01]  /*16e0*/  BPT.TRAP 0x1 ;  /* 0x000000040000795c */ /* 0x000fe20000300000 */
.L_x_16:
[----:B------:R-:W-:Y:S02]  /*16f0*/  IMAD.U32 R3, RZ, RZ, UR45 ;  /* 0x0000002dff037e24 */ /* 0x000fe4000f8e00ff */
[----:B------:R-:W-:-:S03]  /*1700*/  IMAD.U32 R0, RZ, RZ, UR49 ;  /* 0x00000031ff007e24 */ /* 0x000fc6000f8e00ff */
[----:B------:R-:W-:Y:S02]  /*1710*/  LEA R3, R3, UR44, 0x3 ;  /* 0x0000002c03037c11 */ /* 0x000fe4000f8e18ff */
[----:B------:R-:W-:-:S04]  /*1720*/  SHF.L.U32 R0, R0, 0x1f, RZ ;  /* 0x0000001f00007819 */ /* 0x000fc800000006ff */
[----:B------:R0:W1:Y:S01]  /*1730*/  SYNCS.PHASECHK.TRANS64.TRYWAIT P1, [R3+URZ], R0 ;  /* 0x00000000030075a7 */ /* 0x000062000802017f */
[----:B------:R-:W-:Y:S05]  /*1740*/  @!P0 BRA `(.L_x_17) ;  /* 0x0000000000048947 */ /* 0x000fea0003800000 */
[----:B------:R-:W-:Y:S01]  /*1750*/  BPT.TRAP 0x1 ;  /* 0x000000040000795c */ /* 0x000fe20000300000 */
.L_x_17:
[----:B------:R-:W-:-:S05]  /*1760*/  IMAD.U32 R4, RZ, RZ, UR48 ;  /* 0x00000030ff047e24 */ /* 0x000fca000f8e00ff */
[----:B------:R-:W-:Y:S01]  /*1770*/  ISETP.GE.AND P2, PT, R4, 0x1, PT ;  /* 0x000000010400780c */ /* 0x000fe20003f46270 */
[----:B-1----:R-:W-:-:S12]  /*1780*/  @P1 BRA `(.L_x_18) ;  /* 0x0000000000081947 */ /* 0x002fd80003800000 */
[----:B------:R-:W1:Y:S02]  /*1790*/  SYNCS.PHASECHK.TRANS64.TRYWAIT P1, [R3+URZ], R0 ;  /* 0x00000000030075a7 */ /* 0x000e64000802017f */
[----:B-1----:R-:W-:Y:S05]  /*17a0*/  @!P1 BRA `(.L_x_19) ;  /* 0x000000a000a49947 */ /* 0x002fea0003800000 */
.L_x_18:
[----:B------:R-:W-:Y:S05]  /*17b0*/  WARPSYNC.ALL ;  /* 0x0000000000007948 */ /* 0x000fea0003800000 */
[----:B------:R-:W-:Y:S01]  /*17c0*/  UIADD3 UR4, UR44, 0x180, URZ ;  /* 0x000001802c047890 */ /* 0x000fe2000fffe03f */
[----:B------:R-:W-:Y:S01]  /*17d0*/  WARPGROUP.ARRIVE ;  /* 0x00000000000079c5 */ /* 0x000fe20000000000 */
[----:B------:R-:W-:Y:S02]  /*17e0*/  UIADD3 UR5, UR44, 0x10180, URZ ;  /* 0x000101802c057890 */ /* 0x000fe4000fffe03f */
[----:B------:R-:W-:Y:S02]  /*17f0*/  USHF.R.U32.HI UR4, URZ, 0x4, UR4 ;  /* 0x000000043f047899 */ /* 0x000fe40008011604 */
[----:B------:R-:W-:-:S02]  /*1800*/  USHF.R.U32.HI UR5, URZ, 0x4, UR5 ;  /* 0x000000043f057899 */ /* 0x000fc40008011605 */
[----:B------:R-:W-:Y:S02]  /*1810*/  ULOP3.LUT UR4, UR4, 0x3fff, URZ, 0xc0, !UPT ;  /* 0x00003fff04047892 */ /* 0x000fe4000f8ec03f */
[----:B------:R-:W-:Y:S02]  /*1820*/  ULOP3.LUT UR5, UR5, 0x3fff, URZ, 0xc0, !UPT ;  /* 0x00003fff05057892 */ /* 0x000fe4000f8ec03f */
[----:B------:R-:W-:Y:S02]  /*1830*/  ULOP3.LUT UR8, UR4, 0x10000, URZ, 0xfc, !UPT ;  /* 0x0001000004087892 */ /* 0x000fe4000f8efc3f */
[----:B------:R-:W-:Y:S02]  /*1840*/  ULOP3.LUT UR9, UR5, 0x10000, URZ, 0xfc, !UPT ;  /* 0x0001000005097892 */ /* 0x000fe4000f8efc3f */
[----:B------:R-:W-:Y:S02]  /*1850*/  ULEA UR11, UR45, UR8, 0xa ;  /* 0x000000082d0b7291 */ /* 0x000fe4000f8e503f */
[----:B------:R-:W-:Y:S01]  /*1860*/  ULEA UR10, UR45, UR9, 0xc ;  /* 0x000000092d0a7291 */ /* 0x000fe2000f8e603f */
[----:B------:R-:W-:Y:S01]  /*1870*/  UMOV UR5, 0x40000040 ;  /* 0x4000004000057882 */ /* 0x000fe20000000000 */
[----:B------:R-:W-:-:S03]  /*1880*/  UMOV UR7, 0x40000040 ;  /* 0x4000004000077882 */ /* 0x000fc60000000000 */
[----:B------:R-:W-:Y:S02]  /*1890*/  UMOV UR4, UR11 ;  /* 0x0000000b00047c82 */ /* 0x000fe40008000000 */
[----:B------:R-:W-:Y:S02]  /*18a0*/  UMOV UR6, UR10 ;  /* 0x0000000a00067c82 */ /* 0x000fe40008000000 */
[----:B------:R-:W-:Y:S01]  /*18b0*/  HGMMA.64x256x16.F32 R24, gdesc[UR4], RZ, !UPT, gsb0 ;  /* 0x03e00000041879f0 */ /* 0x000fe2000c0008ff */
[----:B------:R-:W-:Y:S02]  /*18c0*/  UIADD3 UR4, UR11, 0x2, URZ ;  /* 0x000000020b047890 */ /* 0x000fe4000fffe03f */
[----:B------:R-:W-:Y:S01]  /*18d0*/  UIADD3 UR6, UR10, 0x2, URZ ;  /* 0x000000020a067890 */ /* 0x000fe2000fffe03f */
[----:B------:R-:W-:Y:S01]  /*18e0*/  UMOV UR5, 0x40000040 ;  /* 0x4000004000057882 */ /* 0x000fe20000000000 */
[----:B------:R-:W-:Y:S01]  /*18f0*/  UMOV UR7, 0x40000040 ;  /* 0x4000004000077882 */ /* 0x000fe20000000000 */
[----:B------:R-:W-:-:S02]  /*1900*/  WARPGROUP.DEPBAR.LE gsb0, 0x0 ;  /* 0x00008000000079c5 */ /* 0x000fc40000010000 */
[----:B------:R-:W-:-:S15]  /*1910*/  WARPGROUP.ARRIVE ;  /* 0x00000000000079c5 */ /* 0x000fde0000000000 */
[----:B------:R-:W-:-:S05]  /*1920*/  NOP ;  /* 0x0000000000007918 */ /* 0x000fca0000000000 */
[----:B------:R-:W-:Y:S01]  /*1930*/  HGMMA.64x256x16.F32 R24, gdesc[UR4], R24, gsb0 ;  /* 0x03e00000041879f0 */ /* 0x000fe20008000818 */
[----:B------:R-:W-:Y:S02]  /*1940*/  UIADD3 UR4, UR11, 0x4, URZ ;  /* 0x000000040b047890 */ /* 0x000fe4000fffe03f */
[----:B------:R-:W-:Y:S01]  /*1950*/  UIADD3 UR6, UR10, 0x4, URZ ;  /* 0x000000040a067890 */ /* 0x000fe2000fffe03f */
[----:B------:R-:W-:Y:S01]  /*1960*/  UMOV UR5, 0x40000040 ;  /* 0x4000004000057882 */ /* 0x000fe20000000000 */
[----:B------:R-:W-:Y:S01]  /*1970*/  UMOV UR7, 0x40000040 ;  /* 0x4000004000077882 */ /* 0x000fe20000000000 */
[----:B------:R-:W-:Y:S02]  /*1980*/  WARPGROUP.DEPBAR.LE gsb0, 0x0 ;  /* 0x00008000000079c5 */ /* 0x000fe40000010000 */
        /* <DEDUP_REMOVED lines=42> */
[----:B------:R-:W-:Y:S03]  /*1c30*/  HGMMA.64x256x16.F32 R24, gdesc[UR4], R24, gsb0 ;  /* 0x03e00000041879f0 */ /* 0x000fe60008000818 */
[----:B------:R-:W-:Y:S02]  /*1c40*/  WARPGROUP.DEPBAR.LE gsb0, 0x0 ;  /* 0x00008000000079c5 */ /* 0x000fe40000010000 */
[----:B------:R-:W-:Y:S05]  /*1c50*/  @!P2 BRA `(.L_x_20) ;  /* 0x0000000400a0a947 */ /* 0x000fea0003800000 */
[----:B------:R-:W-:Y:S01]  /*1c60*/  UIADD3 UR10, UR45, 0x1, URZ ;  /* 0x000000012d0a7890 */ /* 0x000fe2000fffe03f */
[----:B01----:R-:W-:Y:S01]  /*1c70*/  IMAD.U32 R0, RZ, RZ, UR48 ;  /* 0x00000030ff007e24 */ /* 0x003fe2000f8e00ff */
[----:B------:R-:W-:Y:S02]  /*1c80*/  UMOV UR11, UR45 ;  /* 0x0000002d000b7c82 */ /* 0x000fe40008000000 */
[----:B------:R-:W-:-:S04]  /*1c90*/  UISETP.NE.AND UP0, UPT, UR10, 0x4, UPT ;  /* 0x000000040a00788c */ /* 0x000fc8000bf05270 */
[----:B------:R-:W-:Y:S02]  /*1ca0*/  USEL UR4, URZ, 0x1, UP0 ;  /* 0x000000013f047887 */ /* 0x000fe40008000000 */
[----:B------:R-:W-:Y:S02]  /*1cb0*/  USEL UR10, UR10, URZ, UP0 ;  /* 0x0000003f0a0a7287 */ /* 0x000fe40008000000 */
[----:B------:R-:W-:-:S06]  /*1cc0*/  ULOP3.LUT UR4, UR49, UR4, URZ, 0x3c, !UPT ;  /* 0x0000000431047292 */ /* 0x000fcc000f8e3c3f */
[----:B------:R-:W-:-:S07]  /*1cd0*/  IMAD.U32 R5, RZ, RZ, UR4 ;  /* 0x00000004ff057e24 */ /* 0x000fce000f8e00ff */
.L_x_27:
[----:B01----:R-:W-:Y:S05]  /*1ce0*/  @!P0 BRA `(.L_x_21) ;  /* 0x0000000000048947 */ /* 0x003fea0003800000 */
[----:B------:R-:W-:Y:S01]  /*1cf0*/  BPT.TRAP 0x1 ;  /* 0x000000040000795c */ /* 0x000fe20000300000 */
.L_x_21:
[----:B------:R-:W-:Y:S01]  /*1d00*/  ULEA UR4, UR10, UR44, 0x3 ;  /* 0x0000002c0a047291 */ /* 0x000fe2000f8e183f */
[----:B------:R-:W-:-:S08]  /*1d10*/  SHF.L.U32 R3, R5, 0x1f, RZ ;  /* 0x0000001f05037819 */ /* 0x000fd000000006ff */
[----:B------:R0:W1:Y:S01]  /*1d20*/  SYNCS.PHASECHK.TRANS64.TRYWAIT P1, [UR4], R3 ;  /* 0x00000003ff0075a7 */ /* 0x0000620008020144 */
[----:B------:R-:W-:Y:S05]  /*1d30*/  @!P0 BRA `(.L_x_22) ;  /* 0x0000000000048947 */ /* 0x000fea0003800000 */
[----:B------:R-:W-:Y:S01]  /*1d40*/  BPT.TRAP 0x1 ;  /* 0x000000040000795c */ /* 0x000fe20000300000 */
.L_x_22:
[----:B-1----:R-:W-:Y:S05]  /*1d50*/  @P1 BRA `(.L_x_23) ;  /* 0x0000000000081947 */ /* 0x002fea0003800000 */
[----:B------:R-:W1:Y:S02]  /*1d60*/  SYNCS.PHASECHK.TRANS64.TRYWAIT P1, [UR4], R3 ;  /* 0x00000003ff0075a7 */ /* 0x000e640008020144 */
[----:B-1----:R-:W-:Y:S05]  /*1d70*/  @!P1 BRA `(.L_x_24) ;  /* 0x0000009c00449947 */ /* 0x002fea0003800000 */
.L_x_23:
[----:B------:R-:W-:Y:S01]  /*1d80*/  ULEA UR13, UR10, UR8, 0xa ;  /* 0x000000080a0d7291 */ /* 0x000fe2000f8e503f */
[----:B------:R-:W-:Y:S01]  /*1d90*/  WARPGROUP.ARRIVE ;  /* 0x00000000000079c5 */ /* 0x000fe20000000000 */
[----:B------:R-:W-:Y:S01]  /*1da0*/  ULEA UR12, UR10, UR9, 0xc ;  /* 0x000000090a0c7291 */ /* 0x000fe2000f8e603f */
[----:B------:R-:W-:Y:S01]  /*1db0*/  UMOV UR5, 0x40000040 ;  /* 0x4000004000057882 */ /* 0x000fe20000000000 */
[----:B------:R-:W-:-:S03]  /*1dc0*/  UMOV UR7, 0x40000040 ;  /* 0x4000004000077882 */ /* 0x000fc60000000000 */
[----:B------:R-:W-:Y:S02]  /*1dd0*/  UMOV UR4, UR13 ;  /* 0x0000000d00047c82 */ /* 0x000fe40008000000 */
[----:B------:R-:W-:Y:S02]  /*1de0*/  UMOV UR6, UR12 ;  /* 0x0000000c00067c82 */ /* 0x000fe40008000000 */
[----:B------:R-:W-:Y:S01]  /*1df0*/  HGMMA.64x256x16.F32 R24, gdesc[UR4], R24, gsb0 ;  /* 0x03e00000041879f0 */ /* 0x000fe20008000818 */
        /* <DEDUP_REMOVED lines=58> */
[----:B------:R-:W-:Y:S01]  /*21a0*/  BPT.TRAP 0x1 ;  /* 0x000000040000795c */ /* 0x000fe20000300000 */
.L_x_25:
[----:B------:R-:W-:Y:S02]  /*21b0*/  UISETP.GT.U32.AND UP0, UPT, UR42, 0x1, UPT ;  /* 0x000000012a00788c */ /* 0x000fe4000bf04070 */
[----:B------:R-:W-:-:S04]  /*21c0*/  ULEA UR4, UR11, UR44, 0x3 ;  /* 0x0000002c0b047291 */ /* 0x000fc8000f8e183f */
[----:B------:R-:W-:Y:S01]  /*21d0*/  UIADD3 UR4, UR4, 0x20, URZ ;  /* 0x0000002004047890 */ /* 0x000fe2000fffe03f */
[----:B------:R-:W-:-:S03]  /*21e0*/  PLOP3.LUT P1, PT, PT, PT, UP0, 0x80, 0x0 ;  /* 0x000000000000781c */ /* 0x000fc60003f2f008 */
[----:B------:R-:W-:-:S09]  /*21f0*/  UPRMT UR4, URZ, 0x654, UR4 ;  /* 0x000006543f047896 */ /* 0x000fd20008000004 */
[----:B------:R-:W-:Y:S01]  /*2200*/  SYNCS.ARRIVE.TRANS64.RED.A1T0 RZ, [UR4], RZ ;  /* 0x000000ffffff79a7 */ /* 0x000fe20008100404 */
[----:B------:R-:W-:Y:S05]  /*2210*/  @P1 BRA `(.L_x_26) ;  /* 0x0000000000041947 */ /* 0x000fea0003800000 */
[----:B------:R-:W-:Y:S01]  /*2220*/  BPT.TRAP 0x1 ;  /* 0x000000040000795c */ /* 0x000fe20000300000 */
.L_x_26:
[----:B------:R-:W-:Y:S01]  /*2230*/  UIADD3 UR10, UR10, 0x1, URZ ;  /* 0x000000010a0a7890 */ /* 0x000fe2000fffe03f */
[C---:B------:R-:W-:Y:S01]  /*2240*/  ISETP.GT.AND P1, PT, R0.reuse, 0x1, PT ;  /* 0x000000010000780c */ /* 0x040fe20003f24270 */
[----:B------:R-:W-:Y:S01]  /*2250*/  UIADD3 UR11, UR11, 0x1, URZ ;  /* 0x000000010b0b7890 */ /* 0x000fe2000fffe03f */
[----:B------:R-:W-:Y:S01]  /*2260*/  VIADD R0, R0, 0xffffffff ;  /* 0xffffffff00007836 */ /* 0x000fe20000000000 */
[----:B------:R-:W-:Y:S02]  /*2270*/  UISETP.NE.AND UP0, UPT, UR10, 0x4, UPT ;  /* 0x000000040a00788c */ /* 0x000fe4000bf05270 */
[----:B------:R-:W-:Y:S02]  /*2280*/  UISETP.NE.AND UP1, UPT, UR11, 0x4, UPT ;  /* 0x000000040b00788c */ /* 0x000fe4000bf25270 */
[----:B------:R-:W-:Y:S02]  /*2290*/  USEL UR4, URZ, 0x1, UP0 ;  /* 0x000000013f047887 */ /* 0x000fe40008000000 */
[----:B------:R-:W-:-:S02]  /*22a0*/  USEL UR10, UR10, URZ, UP0 ;  /* 0x0000003f0a0a7287 */ /* 0x000fc40008000000 */
[----:B------:R-:W-:Y:S02]  /*22b0*/  USEL UR11, UR11, URZ, UP1 ;  /* 0x0000003f0b0b7287 */ /* 0x000fe40008800000 */
[----:B------:R-:W-:Y:S01]  /*22c0*/  LOP3.LUT R5, R5, UR4, RZ, 0x3c, !PT ;  /* 0x0000000405057c12 */ /* 0x000fe2000f8e3cff */
[----:B------:R-:W-:Y:S09]  /*22d0*/  @P1 BRA `(.L_x_27) ;  /* 0xfffffff800801947 */ /* 0x000ff2000383ffff */
.L_x_20:
[----:B01----:R-:W0:Y:S01]  /*22e0*/  LDC R0, c[0x0][0x28c] ;  /* 0x0000a300ff007b82 */ /* 0x003e220000000800 */
[----:B------:R1:W-:Y:S01]  /*22f0*/  SYNCS.ARRIVE.TRANS64.A1T0 RZ, [R156+UR47], RZ ;  /* 0x000000ff9cff79a7 */ /* 0x0003e2000810002f */
[----:B0-----:R-:W-:-:S13]  /*2300*/  ISETP.GE.AND P1, PT, R0, 0x1, PT ;  /* 0x000000010000780c */ /* 0x001fda0003f26270 */
[----:B-1----:R-:W-:Y:S05]  /*2310*/  @!P1 BRA `(.L_x_28) ;  /* 0x0000000000309947 */ /* 0x002fea0003800000 */
[----:B------:R-:W-:Y:S05]  /*2320*/  @!P0 BRA `(.L_x_29) ;  /* 0x0000000000048947 */ /* 0x000fea0003800000 */
[----:B------:R-:W-:Y:S01]  /*2330*/  BPT.TRAP 0x1 ;  /* 0x000000040000795c */ /* 0x000fe20000300000 */
.L_x_29:
[----:B------:R-:W-:Y:S02]  /*2340*/  UIADD3 UR4, UR48, UR45, URZ ;  /* 0x0000002d30047290 */ /* 0x000fe4000fffe03f */
[----:B------:R-:W-:Y:S02]  /*2350*/  UISETP.GT.U32.AND UP0, UPT, UR42, 0x1, UPT ;  /* 0x000000012a00788c */ /* 0x000fe4000bf04070 */
[----:B------:R-:W-:-:S04]  /*2360*/  USHF.L.U32 UR4, UR4, 0x3, URZ ;  /* 0x0000000304047899 */ /* 0x000fc8000800063f */
[----:B------:R-:W-:Y:S01]  /*2370*/  ULOP3.LUT UR4, UR4, 0x18, URZ, 0xc0, !UPT ;  /* 0x0000001804047892 */ /* 0x000fe2000f8ec03f */
[----:B------:R-:W-:-:S03]  /*2380*/  PLOP3.LUT P0, PT, PT, PT, UP0, 0x80, 0x0 ;  /* 0x000000000000781c */ /* 0x000fc60003f0f008 */
[----:B------:R-:W-:-:S04]  /*2390*/  UIADD3 UR4, UR44, 0x20, UR4 ;  /* 0x000000202c047890 */ /* 0x000fc8000fffe004 */
[----:B------:R-:W-:-:S09]  /*23a0*/  UPRMT UR4, URZ, 0x654, UR4 ;  /* 0x000006543f047896 */ /* 0x000fd20008000004 */
[----:B------:R-:W-:Y:S01]  /*23b0*/  SYNCS.ARRIVE.TRANS64.RED.A1T0 RZ, [UR4], RZ ;  /* 0x000000ffffff79a7 */ /* 0x000fe20008100404 */
[----:B------:R-:W-:Y:S05]  /*23c0*/  @P0 BRA `(.L_x_28) ;  /* 0x0000000000040947 */ /* 0x000fea0003800000 */
[----:B------:R-:W-:Y:S01]  /*23d0*/  BPT.TRAP 0x1 ;  /* 0x000000040000795c */ /* 0x000fe20000300000 */
.L_x_28:
[----:B------:R-:W-:Y:S01]  /*23e0*/  SHF.L.U32 R0, R166, 0x1f, RZ ;  /* 0x0000001fa6007819 */ /* 0x000fe200000006ff */
[----:B------:R-:W-:Y:S01]  /*23f0*/  UIADD3 UR45, UR43, UR45, URZ ;  /* 0x0000002d2b2d7290 */ /* 0x000fe2000fffe03f */
[----:B------:R-:W0:Y:S01]  /*2400*/  LDC R7, c[0x0][0x288] ;  /* 0x0000a200ff077b82 */ /* 0x000e220000000800 */
[----:B------:R-:W-:Y:S02]  /*2410*/  IMAD.SHL.U32 R12, R154, 0x2, RZ ;  /* 0x000000029a0c7824 */ /* 0x000fe400078e00ff */
[----:B------:R-:W-:Y:S02]  /*2420*/  USHF.R.U32.HI UR4, URZ, 0x2, UR45 ;  /* 0x000000023f047899 */ /* 0x000fe4000801162d */
[----:B------:R-:W-:Y:S01]  /*2430*/  UISETP.GT.U32.AND UP0, UPT, UR45, 0x3, UPT ;  /* 0x000000032d00788c */ /* 0x000fe2000bf04070 */
[----:B------:R-:W-:Y:S01]  /*2440*/  SHF.R.S32.HI R13, RZ, 0x1f, R12 ;  /* 0x0000001fff0d7819 */ /* 0x000fe2000001140c */
[----:B------:R-:W-:Y:S01]  /*2450*/  ULOP3.LUT UR4, UR4, 0x1, URZ, 0xc0, !UPT ;  /* 0x0000000104047892 */ /* 0x000fe2000f8ec03f */
[----:B------:R-:W1:Y:S01]  /*2460*/  SYNCS.PHASECHK.TRANS64.TRYWAIT P0, [R155+UR46+0x10], R0 ;  /* 0x000010009b0075a7 */ /* 0x000e62000800016e */
[----:B------:R-:W-:-:S02]  /*2470*/  UISETP.LT.U32.AND UP0, UPT, UR43, 0x4, UP0 ;  /* 0x000000042b00788c */ /* 0x000fc40008701070 */
[----:B------:R-:W-:Y:S02]  /*2480*/  UISETP.NE.U32.AND UP1, UPT, UR4, 0x1, UPT ;  /* 0x000000010400788c */ /* 0x000fe4000bf25070 */
[----:B------:R-:W-:Y:S02]  /*2490*/  USEL UR5, URZ, 0x1, !UP0 ;  /* 0x000000013f057887 */ /* 0x000fe4000c000000 */
[----:B------:R-:W-:Y:S02]  /*24a0*/  UISETP.GT.U32.AND UP1, UPT, UR43, 0x3, !UP1 ;  /* 0x000000032b00788c */ /* 0x000fe4000cf24070 */
[----:B------:R-:W-:Y:S02]  /*24b0*/  ULOP3.LUT UR45, UR45, 0x3, URZ, 0xc0, !UPT ;  /* 0x000000032d2d7892 */ /* 0x000fe4000f8ec03f */
[----:B------:R-:W-:-:S04]  /*24c0*/  USEL UR4, URZ, 0x1, !UP1 ;  /* 0x000000013f047887 */ /* 0x000fc8000c800000 */
[----:B------:R-:W-:Y:S01]  /*24d0*/  ULOP3.LUT UR49, UR4, UR49, UR5, 0x96, !UPT ;  /* 0x0000003104317292 */ /* 0x000fe2000f8e9605 */
[----:B01----:R-:W-:Y:S11]  /*24e0*/  @!P0 BRA `(.L_x_30) ;  /* 0x0000009400808947 */ /* 0x003ff60003800000 */
.L_x_312:
[----:B------:R-:W-:Y:S01]  /*24f0*/  IMAD.SHL.U32 R6, R18, 0x40, RZ ;  /* 0x0000004012067824 */ /* 0x000fe200078e00ff */
[----:B------:R-:W-:Y:S01]  /*2500*/  ULDC UR6, c[0x0][0x284] ;  /* 0x0000a10000067ab9 */ /* 0x000fe20000000800 */
[----:B------:R-:W-:Y:S01]  /*2510*/  IMAD.SHL.U32 R14, R2, 0x100, RZ ;  /* 0x00000100020e7824 */ /* 0x000fe200078e00ff */
[----:B------:R-:W-:Y:S01]  /*2520*/  SHF.R.S32.HI R163, RZ, 0x1f, R19 ;  /* 0x0000001fffa37819 */ /* 0x000fe20000011413 */
[----:B------:R-:W-:Y:S01]  /*2530*/  ULDC.64 UR4, c[0x0][0x5d0] ;  /* 0x0001740000047ab9 */ /* 0x000fe20000000a00 */
[----:B------:R-:W-:Y:S01]  /*2540*/  ISETP.GE.AND P0, PT, R6, UR6, PT ;  /* 0x0000000606007c0c */ /* 0x000fe2000bf06270 */
[----:B------:R-:W-:Y:S01]  /*2550*/  IMAD.WIDE.U32 R2, R19, UR4, R12 ;  /* 0x0000000413027c25 */ /* 0x000fe2000f8e000c */
[----:B------:R-:W-:Y:S02]  /*2560*/  SHF.R.S32.HI R15, RZ, 0x1f, R14 ;  /* 0x0000001fff0f7819 */ /* 0x000fe4000001140e */
[C---:B------:R-:W-:Y:S01]  /*2570*/  ISETP.GE.OR P0, PT, R14.reuse, R7, P0 ;  /* 0x000000070e00720c */ /* 0x040fe20000706670 */
[----:B0-----:R-:W-:Y:S01]  /*2580*/  IMAD R0, R163, UR4, RZ ;  /* 0x00000004a3007c24 */ /* 0x001fe2000f8e02ff */
[----:B------:R-:W-:-:S03]  /*2590*/  IADD3 R4, P1, R14, R2, RZ ;  /* 0x000000020e047210 */ /* 0x000fc60007f3e0ff */
[----:B------:R-:W-:-:S05]  /*25a0*/  IMAD R5, R19, UR5, R0 ;  /* 0x0000000513057c24 */ /* 0x000fca000f8e0200 */
[----:B------:R-:W-:-:S03]  /*25b0*/  IADD3.X R5, R15, R3, R5, P1, !PT ;  /* 0x000000030f057210 */ /* 0x000fc60000ffe405 */
[----:B------:R-:W-:Y:S05]  /*25c0*/  @P0 BRA `(.L_x_31) ;  /* 0x0000007c00100947 */ /* 0x000fea0003800000 */
[----:B------:R-:W0:Y:S01]  /*25d0*/  LDC.64 R10, c[0x0][0x5c8] ;  /* 0x00017200ff0a7b82 */ /* 0x000e220000000a00 */
[----:B-----5:R-:W-:Y:S01]  /*25e0*/  FSETP.NEU.AND P0, PT, R22, RZ, PT ;  /* 0x000000ff1600720b */ /* 0x020fe20003f0d000 */
[----:B------:R-:W-:Y:S01]  /*25f0*/  IMAD R3, R154, -0x2, R7 ;  /* 0xfffffffe9a037824 */ /* 0x000fe200078e0207 */
[----:B------:R-:W-:Y:S01]  /*2600*/  BSSY B0, `(.L_x_31) ;  /* 0x00007c0000007945 */ /* 0x000fe20003800000 */
[----:B------:R-:W-:-:S04]  /*2610*/  IMAD.WIDE R160, R18, 0x40, R152 ;  /* 0x0000004012a07825 */ /* 0x000fc800078e0298 */
[----:B------:R-:W-:Y:S02]  /*2620*/  IMAD.IADD R0, R3, 0x1, -R14 ;  /* 0x0000000103007824 */ /* 0x000fe400078e0a0e */
[----:B------:R-:W-:-:S03]  /*2630*/  IMAD.IADD R2, R159, 0x1, -R6 ;  /* 0x000000019f027824 */ /* 0x000fc600078e0a06 */
[----:B------:R-:W-:-:S04]  /*2640*/  ISETP.GT.AND P2, PT, R0, RZ, PT ;  /* 0x000000ff0000720c */ /* 0x000fc80003f44270 */
[----:B------:R-:W-:Y:S01]  /*2650*/  ISETP.GT.AND P1, PT, R2, RZ, P2 ;  /* 0x000000ff0200720c */ /* 0x000fe20001724270 */
[-C--:B0-----:R-:W-:Y:S02]  /*2660*/  IMAD R3, R161, R10.reuse, RZ ;  /* 0x0000000aa1037224 */ /* 0x081fe400078e02ff */
[----:B------:R-:W-:-:S04]  /*2670*/  IMAD.WIDE.U32 R168, R160, R10, R4 ;  /* 0x0000000aa0a87225 */ /* 0x000fc800078e0004 */
[----:B------:R-:W-:-:S04]  /*2680*/  IMAD R3, R160, R11, R3 ;  /* 0x0000000ba0037224 */ /* 0x000fc800078e0203 */
[----:B------:R-:W-:Y:S01]  /*2690*/  IMAD.IADD R173, R169, 0x1, R3 ;  /* 0x00000001a9ad7824 */ /* 0x000fe200078e0203 */
[----:B------:R-:W-:Y:S06]  /*26a0*/  @!P0 BRA `(.L_x_32) ;  /* 0x00000054009c8947 */ /* 0x000fec0003800000 */
[----:B------:R-:W0:Y:S01]  /*26b0*/  LDC.64 R20, c[0x0][0x5b8] ;  /* 0x00016e00ff147b82 */ /* 0x000e220000000a00 */
[----:B------:R-:W-:-:S07]  /*26c0*/  ULDC.64 UR4, c[0x0][0x5c0] ;  /* 0x0001700000047ab9 */ /* 0x000fce0000000a00 */
[----:B------:R-:W1:Y:S08]  /*26d0*/  LDC.64 R170, c[0x0][0x5b0] ;  /* 0x00016c00ffaa7b82 */ /* 0x000e700000000a00 */
[----:B------:R-:W2:Y:S01]  /*26e0*/  LDC.64 R8, c[0x0][0x5a8] ;  /* 0x00016a00ff087b82 */ /* 0x000ea20000000a00 */
[-C--:B0-----:R-:W-:Y:S02]  /*26f0*/  IMAD R6, R163, R20.reuse, RZ ;  /* 0x00000014a3067224 */ /* 0x081fe400078e02ff */
[----:B------:R-:W-:-:S04]  /*2700*/  IMAD.WIDE.U32 R4, R19, R20, R12 ;  /* 0x0000001413047225 */ /* 0x000fc800078e000c */
[----:B------:R-:W-:Y:S01]  /*2710*/  IMAD R167, R19, R21, R6 ;  /* 0x0000001513a77224 */ /* 0x000fe200078e0206 */
[----:B------:R-:W-:Y:S01]  /*2720*/  IADD3 R162, P0, R14, R4, RZ ;  /* 0x000000040ea27210 */ /* 0x000fe20007f1e0ff */
[----:B-1----:R-:W-:-:S03]  /*2730*/  IMAD R3, R161, R170, RZ ;  /* 0x000000aaa1037224 */ /* 0x002fc600078e02ff */
[----:B------:R-:W-:Y:S01]  /*2740*/  IADD3.X R163, R15, R5, R167, P0, !PT ;  /* 0x000000050fa37210 */ /* 0x000fe200007fe4a7 */
[C---:B------:R-:W-:Y:S02]  /*2750*/  IMAD R169, R160.reuse, R171, R3 ;  /* 0x000000aba0a97224 */ /* 0x040fe400078e0203 */
[----:B------:R-:W-:-:S04]  /*2760*/  IMAD.WIDE.U32 R4, R160, R170, R162 ;  /* 0x000000aaa0047225 */ /* 0x000fc800078e00a2 */
[----:B------:R-:W-:Y:S01]  /*2770*/  IMAD.IADD R3, R5, 0x1, R169 ;  /* 0x0000000105037824 */ /* 0x000fe200078e02a9 */
[----:B--2---:R-:W-:-:S04]  /*2780*/  LEA R6, P0, R4, R8, 0x1 ;  /* 0x0000000804067211 */ /* 0x004fc800078008ff */
[----:B------:R-:W-:-:S05]  /*2790*/  LEA.HI.X R7, R4, R9, R3, 0x1, P0 ;  /* 0x0000000904077211 */ /* 0x000fca00000f0c03 */
[----:B------:R0:W2:Y:S01]  /*27a0*/  @P1 LDG.E.LTC128B.U16 R3, desc[UR50][R6.64] ;  /* 0x0000003206031981 */ /* 0x0000a2000c1e1520 */
[----:B------:R-:W-:Y:S01]  /*27b0*/  IMAD.WIDE.U32 R4, R160, R170, R14 ;  /* 0x000000aaa0047225 */ /* 0x000fe200078e000e */
[----:B------:R-:W-:Y:S02]  /*27c0*/  BSSY B1, `(.L_x_33) ;  /* 0x0000014000017945 */ /* 0x000fe40003800000 */
[----:B------:R-:W-:-:S04]  /*27d0*/  IADD3 R164, P0, R12, R4, RZ ;  /* 0x000000040ca47210 */ /* 0x000fc80007f1e0ff */
[----:B------:R-:W-:Y:S02]  /*27e0*/  IADD3.X R165, R13, R169, R5, P0, !PT ;  /* 0x000000a90da57210 */ /* 0x000fe400007fe405 */
[----:B------:R-:W-:Y:S01]  /*27f0*/  LEA R4, P0, R168, UR4, 0x1 ;  /* 0x00000004a8047c11 */ /* 0x000fe2000f8008ff */
[----:B------:R-:W-:-:S03]  /*2800*/  IMAD.WIDE.U32 R164, R19, R20, R164 ;  /* 0x0000001413a47225 */ /* 0x000fc600078e00a4 */
[----:B------:R-:W-:Y:S02]  /*2810*/  LEA.HI.X R5, R168, UR5, R173, 0x1, P0 ;  /* 0x00000005a8057c11 */ /* 0x000fe400080f0cad */
[----:B------:R-:W-:Y:S01]  /*2820*/  ISETP.GT.AND P0, PT, R0, 0x1, PT ;  /* 0x000000010000780c */ /* 0x000fe20003f04270 */
[----:B0-----:R-:W-:Y:S01]  /*2830*/  IMAD.IADD R7, R167, 0x1, R165 ;  /* 0x00000001a7077824 */ /* 0x001fe200078e02a5 */
[----:B------:R-:W-:Y:S02]  /*2840*/  LEA R6, P4, R164, R8, 0x1 ;  /* 0x00000008a4067211 */ /* 0x000fe400078808ff */
[----:B------:R-:W-:Y:S02]  /*2850*/  ISETP.GT.AND P3, PT, R2, RZ, P0 ;  /* 0x000000ff0200720c */ /* 0x000fe40000764270 */
[----:B------:R-:W-:Y:S01]  /*2860*/  LEA.HI.X R7, R164, R9, R7, 0x1, P4 ;  /* 0x00000009a4077211 */ /* 0x000fe200020f0c07 */
[C---:B------:R-:W-:Y:S01]  /*2870*/  IMAD.SHL.U32 R164, R170.reuse, 0x8, RZ ;  /* 0x00000008aaa47824 */ /* 0x040fe200078e00ff */
[----:B------:R-:W-:Y:S01]  /*2880*/  SHF.L.U64.HI R165, R170, 0x3, R171 ;  /* 0x00000003aaa57819 */ /* 0x000fe200000102ab */
[----:B--2---:R-:W-:-:S05]  /*2890*/  HADD2.F32 R21, -RZ, R3.H0_H0 ;  /* 0x20000003ff157230 */ /* 0x004fca0000004100 */
[----:B------:R-:W-:-:S04]  /*28a0*/  FMUL R21, R21, R22 ;  /* 0x0000001615157220 */ /* 0x000fc80000400000 */
[----:B------:R-:W-:-:S05]  /*28b0*/  FFMA R21, R24, R23, R21 ;  /* 0x0000001718157223 */ /* 0x000fca0000000015 */
[----:B------:R-:W-:-:S05]  /*28c0*/  F2FP.F16.F32.PACK_AB R21, RZ, R21 ;  /* 0x00000015ff15723e */ /* 0x000fca00000000ff */
[----:B------:R0:W-:Y:S01]  /*28d0*/  @P1 STG.E.U16 desc[UR50][R4.64], R21 ;  /* 0x0000001504001986 */ /* 0x0001e2000c101532 */
[----:B------:R-:W-:Y:S05]  /*28e0*/  @!P3 BRA `(.L_x_34) ;  /* 0x000000000004b947 */ /* 0x000fea0003800000 */
[----:B------:R1:W5:Y:S02]  /*28f0*/  LDG.E.LTC128B.U16 R3, desc[UR50][R6.64+0x2] ;  /* 0x0000023206037981 */ /* 0x000364000c1e1520 */
.L_x_34:
[----:B------:R-:W-:Y:S05]  /*2900*/  BSYNC B1 ;  /* 0x0000000000017941 */ /* 0x000fea0003800000 */
.L_x_33:
[----:B0----5:R-:W-:Y:S01]  /*2910*/  HADD2.F32 R21, -RZ, R3.H0_H0 ;  /* 0x20000003ff157230 */ /* 0x021fe20000004100 */
[----:B------:R-:W-:Y:S01]  /*2920*/  ISETP.GT.AND P2, PT, R2, 0x8, P2 ;  /* 0x000000080200780c */ /* 0x000fe20001744270 */
[----:B------:R-:W-:-:S04]  /*2930*/  IMAD.WIDE.U32 R164, R160, R170, R164 ;  /* 0x000000aaa0a47225 */ /* 0x000fc800078e00a4 */
[----:B------:R-:W-:Y:S01]  /*2940*/  FMUL R18, R21, R22 ;  /* 0x0000001615127220 */ /* 0x000fe20000400000 */
[----:B------:R-:W-:Y:S01]  /*2950*/  IMAD.IADD R169, R169, 0x1, R165 ;  /* 0x00000001a9a97824 */ /* 0x000fe200078e02a5 */
[----:B------:R-:W-:Y:S02]  /*2960*/  IADD3 R21, P1, R162, R164, RZ ;  /* 0x000000a4a2157210 */ /* 0x000fe40007f3e0ff */
[----:B------:R-:W-:-:S03]  /*2970*/  FFMA R18, R25, R23, R18 ;  /* 0x0000001719127223 */ /* 0x000fc60000000012 */
[----:B------:R-:W-:Y:S01]  /*2980*/  IMAD.X R162, R169, 0x1, R163, P1 ;  /* 0x00000001a9a27824 */ /* 0x000fe200008e06a3 */
[C---:B------:R-:W-:Y:S02]  /*2990*/  LEA R24, P1, R21.reuse, R8, 0x1 ;  /* 0x0000000815187211 */ /* 0x040fe400078208ff */
[----:B------:R-:W-:Y:S02]  /*29a0*/  F2FP.F16.F32.PACK_AB R18, RZ, R18 ;  /* 0x00000012ff12723e */ /* 0x000fe400000000ff */
[----:B------:R-:W-:Y:S02]  /*29b0*/  LEA.HI.X R25, R21, R9, R162, 0x1, P1 ;  /* 0x0000000915197211 */ /* 0x000fe400008f0ca2 */
[----:B------:R-:W-:Y:S02]  /*29c0*/  PRMT R21, R18, 0x7610, R21 ;  /* 0x0000761012157816 */ /* 0x000fe40000000015 */
[----:B------:R-:W-:-:S03]  /*29d0*/  PRMT R18, R3, 0x7610, R18 ;  /* 0x0000761003127816 */ /* 0x000fc60000000012 */
[----:B------:R0:W-:Y:S04]  /*29e0*/  @P3 STG.E.U16 desc[UR50][R4.64+0x2], R21 ;  /* 0x0000021504003986 */ /* 0x0001e8000c101532 */
[----:B------:R-:W2:Y:S01]  /*29f0*/  @P2 LDG.E.LTC128B.U16 R18, desc[UR50][R24.64] ;  /* 0x0000003218122981 */ /* 0x000ea2000c1e1520 */
[----:B------:R-:W-:Y:S01]  /*2a00*/  IADD3 R12, P1, P3, R12, R164, R14 ;  /* 0x000000a40c0c7210 */ /* 0x000fe20007b3e00e */
[----:B------:R-:W-:Y:S01]  /*2a10*/  BSSY B1, `(.L_x_35) ;  /* 0x0000011000017945 */ /* 0x000fe20003800000 */
[C---:B------:R-:W-:Y:S02]  /*2a20*/  SHF.L.U64.HI R11, R10.reuse, 0x4, R11 ;  /* 0x000000040a0b7819 */ /* 0x040fe4000001020b */
[----:B------:R-:W-:Y:S02]  /*2a30*/  IADD3.X R13, R13, R169, R15, P1, P3 ;  /* 0x000000a90d0d7210 */ /* 0x000fe40000fe640f */
[----:B------:R-:W-:-:S02]  /*2a40*/  LEA R10, P1, R10, R4, 0x4 ;  /* 0x000000040a0a7211 */ /* 0x000fc400078220ff */
[----:B------:R-:W-:Y:S01]  /*2a50*/  ISETP.GT.AND P0, PT, R2, 0x8, P0 ;  /* 0x000000080200780c */ /* 0x000fe20000704270 */
[----:B0-----:R-:W-:-:S04]  /*2a60*/  IMAD.WIDE.U32 R20, R19, R20, R12 ;  /* 0x0000001413147225 */ /* 0x001fc800078e000c */
[----:B------:R-:W-:Y:S01]  /*2a70*/  IMAD.X R11, R11, 0x1, R5, P1 ;  /* 0x000000010b0b7824 */ /* 0x000fe200008e0605 */
[----:B------:R-:W-:Y:S01]  /*2a80*/  LEA R8, P3, R20, R8, 0x1 ;  /* 0x0000000814087211 */ /* 0x000fe200078608ff */
[----:B------:R-:W-:-:S05]  /*2a90*/  IMAD.IADD R12, R167, 0x1, R21 ;  /* 0x00000001a70c7824 */ /* 0x000fca00078e0215 */
[----:B------:R-:W-:Y:S01]  /*2aa0*/  LEA.HI.X R9, R20, R9, R12, 0x1, P3 ;  /* 0x0000000914097211 */ /* 0x000fe200018f0c0c */
[----:B--2---:R-:W-:-:S05]  /*2ab0*/  HADD2.F32 R3, -RZ, R18.H0_H0 ;  /* 0x20000012ff037230 */ /* 0x004fca0000004100 */
[----:B------:R-:W-:-:S04]  /*2ac0*/  FMUL R3, R3, R22 ;  /* 0x0000001603037220 */ /* 0x000fc80000400000 */
[----:B------:R-:W-:-:S05]  /*2ad0*/  FFMA R3, R26, R23, R3 ;  /* 0x000000171a037223 */ /* 0x000fca0000000003 */
[----:B------:R-:W-:-:S05]  /*2ae0*/  F2FP.F16.F32.PACK_AB R3, RZ, R3 ;  /* 0x00000003ff03723e */ /* 0x000fca00000000ff */
[----:B------:R0:W-:Y:S01]  /*2af0*/  @P2 STG.E.U16 desc[UR50][R10.64], R3 ;  /* 0x000000030a002986 */ /* 0x0001e2000c101532 */
[----:B------:R-:W-:Y:S05]  /*2b00*/  @!P0 BRA `(.L_x_36) ;  /* 0x0000000000048947 */ /* 0x000fea0003800000 */
[----:B------:R2:W5:Y:S02]  /*2b10*/  LDG.E.LTC128B.U16 R18, desc[UR50][R8.64+0x2] ;  /* 0x0000023208127981 */ /* 0x000564000c1e1520 */
.L_x_36:
[----:B------:R-:W-:Y:S05]  /*2b20*/  BSYNC B1 ;  /* 0x0000000000017941 */ /* 0x000fea0003800000 */
.L_x_35:
[----:B0----5:R-:W-:Y:S01]  /*2b30*/  HADD2.F32 R3, -RZ, R18.H0_H0 ;  /* 0x20000012ff037230 */ /* 0x021fe20000004100 */
[----:B------:R-:W-:Y:S01]  /*2b40*/  ISETP.GT.AND P1, PT, R0, 0x8, PT ;  /* 0x000000080000780c */ /* 0x000fe20003f24270 */
[----:B------:R-:W-:Y:S03]  /*2b50*/  BSSY B1, `(.L_x_37) ;  /* 0x0000008000017945 */ /* 0x000fe60003800000 */
[----:B------:R-:W-:Y:S01]  /*2b60*/  FMUL R12, R3, R22 ;  /* 0x00000016030c7220 */ /* 0x000fe20000400000 */
[----:B------:R-:W-:-:S03]  /*2b70*/  ISETP.GT.AND P2, PT, R2, RZ, P1 ;  /* 0x000000ff0200720c */ /* 0x000fc60000f44270 */
[----:B------:R-:W-:-:S05]  /*2b80*/  FFMA R12, R27, R23, R12 ;  /* 0x000000171b0c7223 */ /* 0x000fca000000000c */
[----:B------:R-:W-:-:S05]  /*2b90*/  F2FP.F16.F32.PACK_AB R12, RZ, R12 ;  /* 0x0000000cff0c723e */ /* 0x000fca00000000ff */
[----:B------:R0:W-:Y:S01]  /*2ba0*/  @P0 STG.E.U16 desc[UR50][R10.64+0x2], R12 ;  /* 0x0000020c0a000986 */ /* 0x0001e2000c101532 */
[----:B------:R-:W-:Y:S05]  /*2bb0*/  @!P2 BRA `(.L_x_38) ;  /* 0x000000000004a947 */ /* 0x000fea0003800000 */
[----:B------:R3:W5:Y:S02]  /*2bc0*/  LDG.E.LTC128B.U16 R18, desc[UR50][R6.64+0x10] ;  /* 0x0000103206127981 */ /* 0x000764000c1e1520 */
.L_x_38:
[----:B------:R-:W-:Y:S05]  /*2bd0*/  BSYNC B1 ;  /* 0x0000000000017941 */ /* 0x000fea0003800000 */
.L_x_37:
[----:B-----5:R-:W-:Y:S01]  /*2be0*/  HADD2.F32 R3, -RZ, R18.H0_H0 ;  /* 0x20000012ff037230 */ /* 0x020fe20000004100 */
        /* <DEDUP_REMOVED lines=9> */
.L_x_40:
[----:B------:R-:W-:Y:S05]  /*2c80*/  BSYNC B1 ;  /* 0x0000000000017941 */ /* 0x000fea0003800000 */
.L_x_39:
[----:B----45:R-:W-:Y:S01]  /*2c90*/  HADD2.F32 R3, -RZ, R18.H0_H0 ;  /* 0x20000012ff037230 */ /* 0x030fe20000004100 */
[----:B------:R-:W-:Y:S01]  /*2ca0*/  ISETP.GT.AND P1, PT, R2, 0x8, P1 ;  /* 0x000000080200780c */ /* 0x000fe20000f24270 */
[----:B------:R-:W-:Y:S03]  /*2cb0*/  BSSY B1, `(.L_x_41) ;  /* 0x0000007000017945 */ /* 0x000fe60003800000 */
[----:B0-----:R-:W-:-:S04]  /*2cc0*/  FMUL R12, R3, R22 ;  /* 0x00000016030c7220 */ /* 0x001fc80000400000 */
[----:B------:R-:W-:-:S05]  /*2cd0*/  FFMA R12, R29, R23, R12 ;  /* 0x000000171d0c7223 */ /* 0x000fca000000000c */
[----:B------:R-:W-:-:S05]  /*2ce0*/  F2FP.F16.F32.PACK_AB R12, RZ, R12 ;  /* 0x0000000cff0c723e */ /* 0x000fca00000000ff */
[----:B------:R0:W-:Y:S01]  /*2cf0*/  @P3 STG.E.U16 desc[UR50][R4.64+0x12], R12 ;  /* 0x0000120c04003986 */ /* 0x0001e2000c101532 */
[----:B------:R-:W-:Y:S05]  /*2d00*/  @!P1 BRA `(.L_x_42) ;  /* 0x0000000000049947 */ /* 0x000fea0003800000 */
[----:B------:R4:W5:Y:S02]  /*2d10*/  LDG.E.LTC128B.U16 R18, desc[UR50][R8.64+0x10] ;  /* 0x0000103208127981 */ /* 0x000964000c1e1520 */
.L_x_42:
[----:B------:R-:W-:Y:S05]  /*2d20*/  BSYNC B1 ;  /* 0x0000000000017941 */ /* 0x000fea0003800000 */
.L_x_41:
[----:B-----5:R-:W-:Y:S01]  /*2d30*/  HADD2.F32 R3, -RZ, R18.H0_H0 ;  /* 0x20000012ff037230 */ /* 0x020fe20000004100 */
[----:B------:R-:W-:Y:S01]  /*2d40*/  ISETP.GT.AND P0, PT, R2, 0x8, P0 ;  /* 0x000000080200780c */ /* 0x000fe20000704270 */
[----:B------:R-:W-:Y:S03]  /*2d50*/  BSSY B1, `(.L_x_43) ;  /* 0x0000007000017945 */ /* 0x000fe60003800000 */
[----:B------:R-:W-:-:S04]  /*2d60*/  FMUL R3, R3, R22 ;  /* 0x0000001603037220 */ /* 0x000fc80000400000 */
[----:B------:R-:W-:-:S05]  /*2d70*/  FFMA R3, R30, R23, R3 ;  /* 0x000000171e037223 */ /* 0x000fca0000000003 */
[----:B------:R-:W-:-:S05]  /*2d80*/  F2FP.F16.F32.PACK_AB R3, RZ, R3 ;  /* 0x00000003ff03723e */ /* 0x000fca00000000ff */
[----:B------:R0:W-:Y:S01]  /*2d90*/  @P1 STG.E.U16 desc[UR50][R10.64+0x10], R3 ;  /* 0x000010030a001986 */ /* 0x0001e2000c101532 */
[----:B------:R-:W-:Y:S05]  /*2da0*/  @!P0 BRA `(.L_x_44) ;  /* 0x0000000000048947 */ /* 0x000fea0003800000 */
[----:B------:R0:W5:Y:S02]  /*2db0*/  LDG.E.LTC128B.U16 R18, desc[UR50][R8.64+0x12] ;  /* 0x0000123208127981 */ /* 0x000164000c1e1520 */
.L_x_44:
[----:B------:R-:W-:Y:S05]  /*2dc0*/  BSYNC B1 ;  /* 0x0000000000017941 */ /* 0x000fea0003800000 */
.L_x_43:
        /* <DEDUP_REMOVED lines=10> */
.L_x_46:
[----:B------:R-:W-:Y:S05]  /*2e70*/  BSYNC B1 ;  /* 0x0000000000017941 */ /* 0x000fea0003800000 */
.L_x_45:
        /* <DEDUP_REMOVED lines=10> */
.L_x_48:
[----:B------:R-:W-:Y:S05]  /*2f20*/  BSYNC B1 ;  /* 0x0000000000017941 */ /* 0x000fea0003800000 */
.L_x_47:
[----:B0----5:R-:W-:Y:S01]  /*2f30*/  HADD2.F32 R3, -RZ, R18.H0_H0 ;  /* 0x20000012ff037230 */ /* 0x021fe20000004100 */
        /* <DEDUP_REMOVED lines=8> */
.L_x_50:
[----:B------:R-:W-:Y:S05]  /*2fc0*/  BSYNC B1 ;  /* 0x0000000000017941 */ /* 0x000fea0003800000 */
.L_x_49:
        /* <DEDUP_REMOVED lines=9> */
.L_x_52:
[----:B------:R-:W-:Y:S05]  /*3060*/  BSYNC B1 ;  /* 0x0000000000017941 */ /* 0x000fea0003800000 */
.L_x_51:
        /* <DEDUP_REMOVED lines=10> */
.L_x_54:
[----:B------:R-:W-:Y:S05]  /*3110*/  BSYNC B1 ;  /* 0x0000000000017941 */ /* 0x000fea0003800000 */
.L_x_53:
        /* <DEDUP_REMOVED lines=10> */
.L_x_56:
[----:B------:R-:W-:Y:S05]  /*31c0*/  BSYNC B1 ;  /* 0x0000000000017941 */ /* 0x000fea0003800000 */
.L_x_55:
        /* <DEDUP_REMOVED lines=9> */
.L_x_58:
[----:B------:R-:W-:Y:S05]  /*3260*/  BSYNC B1 ;  /* 0x0000000000017941 */ /* 0x000fea0003800000 */
.L_x_57:
        /* <DEDUP_REMOVED lines=9> */
.L_x_60:
[----:B------:R-:W-:Y:S05]  /*3300*/  BSYNC B1 ;  /* 0x0000000000017941 */ /* 0x000fea0003800000 */
.L_x_59:
        /* <DEDUP_REMOVED lines=10> */
.L_x_62:
[----:B------:R-:W-:Y:S05]  /*33b0*/  BSYNC B1 ;  /* 0x0000000000017941 */ /* 0x000fea0003800000 */
.L_x_61:
        /* <DEDUP_REMOVED lines=10> */
.L_x_64:
[----:B------:R-:W-:Y:S05]  /*3460*/  BSYNC B1 ;  /* 0x0000000000017941 */ /* 0x000fea0003800000 */
.L_x_63:
        /* <DEDUP_REMOVED lines=9> */
.L_x_66:
[----:B------:R-:W-:Y:S05]  /*3500*/  BSYNC B1 ;  /* 0x0000000000017941 */ /* 0x000fea0003800000 */
.L_x_65:
        /* <DEDUP_REMOVED lines=9> */
.L_x_68:
[----:B------:R-:W-:Y:S05]  /*35a0*/  BSYNC B1 ;  /* 0x0000000000017941 */ /* 0x000fea0003800000 */
.L_x_67:
        /* <DEDUP_REMOVED lines=10> */
.L_x_70:
[----:B------:R-:W-:Y:S05]  /*3650*/  BSYNC B1 ;  /* 0x0000000000017941 */ /* 0x000fea0003800000 */
.L_x_69:
        /* <DEDUP_REMOVED lines=10> */
.L_x_72:
[----:B------:R-:W-:Y:S05]  /*3700*/  BSYNC B1 ;  /* 0x0000000000017941 */ /* 0x000fea0003800000 */
.L_x_71:
        /* <DEDUP_REMOVED lines=9> */
.L_x_74:
[----:B------:R-:W-:Y:S05]  /*37a0*/  BSYNC B1 ;  /* 0x0000000000017941 */ /* 0x000fea0003800000 */
.L_x_73:
        /* <DEDUP_REMOVED lines=9> */
.L_x_76:
[----:B------:R-:W-:Y:S05]  /*3840*/  BSYNC B1 ;  /* 0x0000000000017941 */ /* 0x000fea0003800000 */
.L_x_75:
        /* <DEDUP_REMOVED lines=10> */
.L_x_78:
[----:B------:R-:W-:Y:S05]  /*38f0*/  BSYNC B1 ;  /* 0x0000000000017941 */ /* 0x000fea0003800000 */
.L_x_77:
        /* <DEDUP_REMOVED lines=10> */
.L_x_80:
[----:B------:R-:W-:Y:S05]  /*39a0*/  BSYNC B1 ;  /* 0x0000000000017941 */ /* 0x000fea0003800000 */
.L_x_79:
        /* <DEDUP_REMOVED lines=9> */
.L_x_82:
[----:B------:R-:W-:Y:S05]  /*3a40*/  BSYNC B1 ;  /* 0x0000000000017941 */ /* 0x000fea0003800000 */
.L_x_81:
        /* <DEDUP_REMOVED lines=9> */
.L_x_84:
[----:B------:R-:W-:Y:S05]  /*3ae0*/  BSYNC B1 ;  /* 0x0000000000017941 */ /* 0x000fea0003800000 */
.L_x_83:
        /* <DEDUP_REMOVED lines=10> */
.L_x_86:
[----:B------:R-:W-:Y:S05]  /*3b90*/  BSYNC B1 ;  /* 0x0000000000017941 */ /* 0x000fea0003800000 */
.L_x_85:
        /* <DEDUP_REMOVED lines=10> */
.L_x_88:
[----:B------:R-:W-:Y:S05]  /*3c40*/  BSYNC B1 ;  /* 0x0000000000017941 */ /* 0x000fea0003800000 */
.L_x_87:
        /* <DEDUP_REMOVED lines=9> */
.L_x_90:
[----:B------:R-:W-:Y:S05]  /*3ce0*/  BSYNC B1 ;  /* 0x0000000000017941 */ /* 0x000fea0003800000 */
.L_x_89:
        /* <DEDUP_REMOVED lines=9> */
.L_x_92:
[----:B------:R-:W-:Y:S05]  /*3d80*/  BSYNC B1 ;  /* 0x0000000000017941 */ /* 0x000fea0003800000 */
.L_x_91:
        /* <DEDUP_REMOVED lines=10> */
.L_x_94:
[----:B------:R-:W-:Y:S05]  /*3e30*/  BSYNC B1 ;  /* 0x0000000000017941 */ /* 0x000fea0003800000 */
.L_x_93:
        /* <DEDUP_REMOVED lines=10> */
.L_x_96:
[----:B------:R-:W-:Y:S05]  /*3ee0*/  BSYNC B1 ;  /* 0x0000000000017941 */ /* 0x000fea0003800000 */
.L_x_95:
        /* <DEDUP_REMOVED lines=9> */
.L_x_98:
[----:B------:R-:W-:Y:S05]  /*3f80*/  BSYNC B1 ;  /* 0x0000000000017941 */ /* 0x000fea0003800000 */
.L_x_97:
        /* <DEDUP_REMOVED lines=9> */
.L_x_100:
[----:B------:R-:W-:Y:S05]  /*4020*/  BSYNC B1 ;  /* 0x0000000000017941 */ /* 0x000fea0003800000 */
.L_x_99:
        /* <DEDUP_REMOVED lines=10> */
.L_x_102:
[----:B------:R-:W-:Y:S05]  /*40d0*/  BSYNC B1 ;  /* 0x0000000000017941 */ /* 0x000fea0003800000 */
.L_x_101:
        /* <DEDUP_REMOVED lines=10> */
.L_x_104:
[----:B------:R-:W-:Y:S05]  /*4180*/  BSYNC B1 ;  /* 0x0000000000017941 */ /* 0x000fea0003800000 */
.L_x_103:
        /* <DEDUP_REMOVED lines=9> */
.L_x_106:
[----:B------:R-:W-:Y:S05]  /*4220*/  BSYNC B1 ;  /* 0x0000000000017941 */ /* 0x000fea0003800000 */
.L_x_105:
        /* <DEDUP_REMOVED lines=9> */
.L_x_108:
[----:B------:R-:W-:Y:S05]  /*42c0*/  BSYNC B1 ;  /* 0x0000000000017941 */ /* 0x000fea0003800000 */
.L_x_107:
        /* <DEDUP_REMOVED lines=10> */
.L_x_110:
[----:B------:R-:W-:Y:S05]  /*4370*/  BSYNC B1 ;  /* 0x0000000000017941 */ /* 0x000fea0003800000 */
.L_x_109:
        /* <DEDUP_REMOVED lines=10> */
.L_x_112:
[----:B------:R-:W-:Y:S05]  /*4420*/  BSYNC B1 ;  /* 0x0000000000017941 */ /* 0x000fea0003800000 */
.L_x_111:
        /* <DEDUP_REMOVED lines=9> */
.L_x_114:
[----:B------:R-:W-:Y:S05]  /*44c0*/  BSYNC B1 ;  /* 0x0000000000017941 */ /* 0x000fea0003800000 */
.L_x_113:
        /* <DEDUP_REMOVED lines=9> */
.L_x_116:
[----:B------:R-:W-:Y:S05]  /*4560*/  BSYNC B1 ;  /* 0x0000000000017941 */ /* 0x000fea0003800000 */
.L_x_115:
        /* <DEDUP_REMOVED lines=10> */
.L_x_118:
[----:B------:R-:W-:Y:S05]  /*4610*/  BSYNC B1 ;  /* 0x0000000000017941 */ /* 0x000fea0003800000 */
.L_x_117:
        /* <DEDUP_REMOVED lines=10> */
.L_x_120:
[----:B------:R-:W-:Y:S05]  /*46c0*/  BSYNC B1 ;  /* 0x0000000000017941 */ /* 0x000fea0003800000 */
.L_x_119:
        /* <DEDUP_REMOVED lines=9> */
.L_x_122:
[----:B------:R-:W-:Y:S05]  /*4760*/  BSYNC B1 ;  /* 0x0000000000017941 */ /* 0x000fea0003800000 */
.L_x_121:
        /* <DEDUP_REMOVED lines=9> */
.L_x_124:
[----:B------:R-:W-:Y:S05]  /*4800*/  BSYNC B1 ;  /* 0x0000000000017941 */ /* 0x000fea0003800000 */
.L_x_123:
        /* <DEDUP_REMOVED lines=10> */
.L_x_126:
[----:B------:R-:W-:Y:S05]  /*48b0*/  BSYNC B1 ;  /* 0x0000000000017941 */ /* 0x000fea0003800000 */
.L_x_125:
        /* <DEDUP_REMOVED lines=10> */
.L_x_128:
[----:B------:R-:W-:Y:S05]  /*4960*/  BSYNC B1 ;  /* 0x0000000000017941 */ /* 0x000fea0003800000 */
.L_x_127:
        /* <DEDUP_REMOVED lines=9> */
.L_x_130:
[----:B------:R-:W-:Y:S05]  /*4a00*/  BSYNC B1 ;  /* 0x0000000000017941 */ /* 0x000fea0003800000 */
.L_x_129:
        /* <DEDUP_REMOVED lines=9> */
.L_x_132:
[----:B------:R-:W-:Y:S05]  /*4aa0*/  BSYNC B1 ;  /* 0x0000000000017941 */ /* 0x000fea0003800000 */
.L_x_131:
        /* <DEDUP_REMOVED lines=10> */
.L_x_134:
[----:B------:R-:W-:Y:S05]  /*4b50*/  BSYNC B1 ;  /* 0x0000000000017941 */ /* 0x000fea0003800000 */
.L_x_133:
        /* <DEDUP_REMOVED lines=10> */
.L_x_136:
[----:B------:R-:W-:Y:S05]  /*4c00*/  BSYNC B1 ;  /* 0x0000000000017941 */ /* 0x000fea0003800000 */
.L_x_135:
        /* <DEDUP_REMOVED lines=9> */
.L_x_138:
[----:B------:R-:W-:Y:S05]  /*4ca0*/  BSYNC B1 ;  /* 0x0000000000017941 */ /* 0x000fea0003800000 */
.L_x_137:
        /* <DEDUP_REMOVED lines=9> */
.L_x_140:
[----:B------:R-:W-:Y:S05]  /*4d40*/  BSYNC B1 ;  /* 0x0000000000017941 */ /* 0x000fea0003800000 */
.L_x_139:
        /* <DEDUP_REMOVED lines=10> */
.L_x_142:
[----:B------:R-:W-:Y:S05]  /*4df0*/  BSYNC B1 ;  /* 0x0000000000017941 */ /* 0x000fea0003800000 */
.L_x_141:
        /* <DEDUP_REMOVED lines=10> */
.L_x_144:
[----:B------:R-:W-:Y:S05]  /*4ea0*/  BSYNC B1 ;  /* 0x0000000000017941 */ /* 0x000fea0003800000 */
.L_x_143:
        /* <DEDUP_REMOVED lines=9> */
.L_x_146:
[----:B------:R-:W-:Y:S05]  /*4f40*/  BSYNC B1 ;  /* 0x0000000000017941 */ /* 0x000fea0003800000 */
.L_x_145:
        /* <DEDUP_REMOVED lines=9> */
.L_x_148:
[----:B------:R-:W-:Y:S05]  /*4fe0*/  BSYNC B1 ;  /* 0x0000000000017941 */ /* 0x000fea0003800000 */
.L_x_147:
        /* <DEDUP_REMOVED lines=10> */
.L_x_150:
[----:B------:R-:W-:Y:S05]  /*5090*/  BSYNC B1 ;  /* 0x0000000000017941 */ /* 0x000fea0003800000 */
.L_x_149:
        /* <DEDUP_REMOVED lines=10> */
.L_x_152:
[----:B------:R-:W-:Y:S05]  /*5140*/  BSYNC B1 ;  /* 0x0000000000017941 */ /* 0x000fea0003800000 */
.L_x_151:
        /* <DEDUP_REMOVED lines=9> */
.L_x_154:
[----:B------:R-:W-:Y:S05]  /*51e0*/  BSYNC B1 ;  /* 0x0000000000017941 */ /* 0x000fea0003800000 */
.L_x_153:
        /* <DEDUP_REMOVED lines=9> */
.L_x_156:
[----:B------:R-:W-:Y:S05]  /*5280*/  BSYNC B1 ;  /* 0x0000000000017941 */ /* 0x000fea0003800000 */
.L_x_155:
        /* <DEDUP_REMOVED lines=10> */
.L_x_158:
[----:B------:R-:W-:Y:S05]  /*5330*/  BSYNC B1 ;  /* 0x0000000000017941 */ /* 0x000fea0003800000 */
.L_x_157:
        /* <DEDUP_REMOVED lines=10> */
.L_x_160:
[----:B------:R-:W-:Y:S05]  /*53e0*/  BSYNC B1 ;  /* 0x0000000000017941 */ /* 0x000fea0003800000 */
.L_x_159:
        /* <DEDUP_REMOVED lines=9> */
.L_x_162:
[----:B------:R-:W-:Y:S05]  /*5480*/  BSYNC B1 ;  /* 0x0000000000017941 */ /* 0x000fea0003800000 */
.L_x_161:
        /* <DEDUP_REMOVED lines=9> */
.L_x_164:
[----:B------:R-:W-:Y:S05]  /*5520*/  BSYNC B1 ;  /* 0x0000000000017941 */ /* 0x000fea0003800000 */
.L_x_163:
        /* <DEDUP_REMOVED lines=10> */
.L_x_166:
[----:B------:R-:W-:Y:S05]  /*55d0*/  BSYNC B1 ;  /* 0x0000000000017941 */ /* 0x000fea0003800000 */
.L_x_165:
        /* <DEDUP_REMOVED lines=10> */
.L_x_168:
[----:B------:R-:W-:Y:S05]  /*5680*/  BSYNC B1 ;  /* 0x0000000000017941 */ /* 0x000fea0003800000 */
.L_x_167:
        /* <DEDUP_REMOVED lines=9> */
.L_x_170:
[----:B------:R-:W-:Y:S05]  /*5720*/  BSYNC B1 ;  /* 0x0000000000017941 */ /* 0x000fea0003800000 */
.L_x_169:
        /* <DEDUP_REMOVED lines=9> */
.L_x_172:
[----:B------:R-:W-:Y:S05]  /*57c0*/  BSYNC B1 ;  /* 0x0000000000017941 */ /* 0x000fea0003800000 */
.L_x_171:
        /* <DEDUP_REMOVED lines=10> */
.L_x_174:
[----:B------:R-:W-:Y:S05]  /*5870*/  BSYNC B1 ;  /* 0x0000000000017941 */ /* 0x000fea0003800000 */
.L_x_173:
        /* <DEDUP_REMOVED lines=10> */
.L_x_176:
[----:B------:R-:W-:Y:S05]  /*5920*/  BSYNC B1 ;  /* 0x0000000000017941 */ /* 0x000fea0003800000 */
.L_x_175:
        /* <DEDUP_REMOVED lines=9> */
.L_x_178:
[----:B------:R-:W-:Y:S05]  /*59c0*/  BSYNC B1 ;  /* 0x0000000000017941 */ /* 0x000fea0003800000 */
.L_x_177:
        /* <DEDUP_REMOVED lines=9> */
.L_x_180:
[----:B------:R-:W-:Y:S05]  /*5a60*/  BSYNC B1 ;  /* 0x0000000000017941 */ /* 0x000fea0003800000 */
.L_x_179:
        /* <DEDUP_REMOVED lines=10> */
.L_x_182:
[----:B------:R-:W-:Y:S05]  /*5b10*/  BSYNC B1 ;  /* 0x0000000000017941 */ /* 0x000fea0003800000 */
.L_x_181:
        /* <DEDUP_REMOVED lines=10> */
.L_x_184:
[----:B------:R-:W-:Y:S05]  /*5bc0*/  BSYNC B1 ;  /* 0x0000000000017941 */ /* 0x000fea0003800000 */
.L_x_183:
        /* <DEDUP_REMOVED lines=9> */
.L_x_186:
[----:B------:R-:W-:Y:S05]  /*5c60*/  BSYNC B1 ;  /* 0x0000000000017941 */ /* 0x000fea0003800000 */
.L_x_185:
        /* <DEDUP_REMOVED lines=9> */
.L_x_188:
[----:B------:R-:W-:Y:S05]  /*5d00*/  BSYNC B1 ;  /* 0x0000000000017941 */ /* 0x000fea0003800000 */
.L_x_187:
        /* <DEDUP_REMOVED lines=10> */
.L_x_190:
[----:B------:R-:W-:Y:S05]  /*5db0*/  BSYNC B1 ;  /* 0x0000000000017941 */ /* 0x000fea0003800000 */
.L_x_189:
        /* <DEDUP_REMOVED lines=10> */
.L_x_192:
[----:B------:R-:W-:Y:S05]  /*5e60*/  BSYNC B1 ;  /* 0x0000000000017941 */ /* 0x000fea0003800000 */
.L_x_191:
        /* <DEDUP_REMOVED lines=9> */
.L_x_194:
[----:B------:R-:W-:Y:S05]  /*5f00*/  BSYNC B1 ;  /* 0x0000000000017941 */ /* 0x000fea0003800000 */
.L_x_193:
        /* <DEDUP_REMOVED lines=9> */
.L_x_196:
[----:B------:R-:W-:Y:S05]  /*5fa0*/  BSYNC B1 ;  /* 0x0000000000017941 */ /* 0x000fea0003800000 */
.L_x_195:
        /* <DEDUP_REMOVED lines=10> */
.L_x_198:
[----:B------:R-:W-:Y:S05]  /*6050*/  BSYNC B1 ;  /* 0x0000000000017941 */ /* 0x000fea0003800000 */
.L_x_197:
        /* <DEDUP_REMOVED lines=10> */
.L_x_200:
[----:B------:R-:W-:Y:S05]  /*6100*/  BSYNC B1 ;  /* 0x0000000000017941 */ /* 0x000fea0003800000 */
.L_x_199:
        /* <DEDUP_REMOVED lines=9> */
.L_x_202:
[----:B------:R-:W-:Y:S05]  /*61a0*/  BSYNC B1 ;  /* 0x0000000000017941 */ /* 0x000fea0003800000 */
.L_x_201:
        /* <DEDUP_REMOVED lines=9> */
.L_x_204:
[----:B------:R-:W-:Y:S05]  /*6240*/  BSYNC B1 ;  /* 0x0000000000017941 */ /* 0x000fea0003800000 */
.L_x_203:
        /* <DEDUP_REMOVED lines=10> */
.L_x_206:
[----:B------:R-:W-:Y:S05]  /*62f0*/  BSYNC B1 ;  /* 0x0000000000017941 */ /* 0x000fea0003800000 */
.L_x_205:
        /* <DEDUP_REMOVED lines=10> */
.L_x_208:
[----:B------:R-:W-:Y:S05]  /*63a0*/  BSYNC B1 ;  /* 0x0000000000017941 */ /* 0x000fea0003800000 */
.L_x_207:
        /* <DEDUP_REMOVED lines=9> */
.L_x_210:
[----:B------:R-:W-:Y:S05]  /*6440*/  BSYNC B1 ;  /* 0x0000000000017941 */ /* 0x000fea0003800000 */
.L_x_209:
        /* <DEDUP_REMOVED lines=9> */
.L_x_212:
[----:B------:R-:W-:Y:S05]  /*64e0*/  BSYNC B1 ;  /* 0x0000000000017941 */ /* 0x000fea0003800000 */
.L_x_211:
        /* <DEDUP_REMOVED lines=10> */
.L_x_214:
[----:B------:R-:W-:Y:S05]  /*6590*/  BSYNC B1 ;  /* 0x0000000000017941 */ /* 0x000fea0003800000 */
.L_x_213:
        /* <DEDUP_REMOVED lines=10> */
.L_x_216:
[----:B------:R-:W-:Y:S05]  /*6640*/  BSYNC B1 ;  /* 0x0000000000017941 */ /* 0x000fea0003800000 */
.L_x_215:
        /* <DEDUP_REMOVED lines=9> */
.L_x_218:
[----:B------:R-:W-:Y:S05]  /*66e0*/  BSYNC B1 ;  /* 0x0000000000017941 */ /* 0x000fea0003800000 */
.L_x_217:
        /* <DEDUP_REMOVED lines=9> */
.L_x_220:
[----:B------:R-:W-:Y:S05]  /*6780*/  BSYNC B1 ;  /* 0x0000000000017941 */ /* 0x000fea0003800000 */
.L_x_219:
        /* <DEDUP_REMOVED lines=10> */
.L_x_222:
[----:B------:R-:W-:Y:S05]  /*6830*/  BSYNC B1 ;  /* 0x0000000000017941 */ /* 0x000fea0003800000 */
.L_x_221:
        /* <DEDUP_REMOVED lines=10> */
.L_x_224:
[----:B------:R-:W-:Y:S05]  /*68e0*/  BSYNC B1 ;  /* 0x0000000000017941 */ /* 0x000fea0003800000 */
.L_x_223:
        /* <DEDUP_REMOVED lines=9> */
.L_x_226:
[----:B------:R-:W-:Y:S05]  /*6980*/  BSYNC B1 ;  /* 0x0000000000017941 */ /* 0x000fea0003800000 */
.L_x_225:
        /* <DEDUP_REMOVED lines=9> */
.L_x_228:
[----:B------:R-:W-:Y:S05]  /*6a20*/  BSYNC B1 ;  /* 0x0000000000017941 */ /* 0x000fea0003800000 */
.L_x_227:
        /* <DEDUP_REMOVED lines=10> */
.L_x_230:
[----:B------:R-:W-:Y:S05]  /*6ad0*/  BSYNC B1 ;  /* 0x0000000000017941 */ /* 0x000fea0003800000 */
.L_x_229:
        /* <DEDUP_REMOVED lines=10> */
.L_x_232:
[----:B------:R-:W-:Y:S05]  /*6b80*/  BSYNC B1 ;  /* 0x0000000000017941 */ /* 0x000fea0003800000 */
.L_x_231:
        /* <DEDUP_REMOVED lines=9> */
.L_x_234:
[----:B------:R-:W-:Y:S05]  /*6c20*/  BSYNC B1 ;  /* 0x0000000000017941 */ /* 0x000fea0003800000 */
.L_x_233:
        /* <DEDUP_REMOVED lines=9> */
.L_x_236:
[----:B------:R-:W-:Y:S05]  /*6cc0*/  BSYNC B1 ;  /* 0x0000000000017941 */ /* 0x000fea0003800000 */
.L_x_235:
        /* <DEDUP_REMOVED lines=10> */
.L_x_238:
[----:B------:R-:W-:Y:S05]  /*6d70*/  BSYNC B1 ;  /* 0x0000000000017941 */ /* 0x000fea0003800000 */
.L_x_237:
        /* <DEDUP_REMOVED lines=10> */
.L_x_240:
[----:B------:R-:W-:Y:S05]  /*6e20*/  BSYNC B1 ;  /* 0x0000000000017941 */ /* 0x000fea0003800000 */
.L_x_239:
        /* <DEDUP_REMOVED lines=9> */
.L_x_242:
[----:B------:R-:W-:Y:S05]  /*6ec0*/  BSYNC B1 ;  /* 0x0000000000017941 */ /* 0x000fea0003800000 */
.L_x_241:
        /* <DEDUP_REMOVED lines=9> */
.L_x_244:
[----:B------:R-:W-:Y:S05]  /*6f60*/  BSYNC B1 ;  /* 0x0000000000017941 */ /* 0x000fea0003800000 */
.L_x_243:
        /* <DEDUP_REMOVED lines=10> */
.L_x_246:
[----:B------:R-:W-:Y:S05]  /*7010*/  BSYNC B1 ;  /* 0x0000000000017941 */ /* 0x000fea0003800000 */
.L_x_245:
        /* <DEDUP_REMOVED lines=10> */
.L_x_248:
[----:B------:R-:W-:Y:S05]  /*70c0*/  BSYNC B1 ;  /* 0x0000000000017941 */ /* 0x000fea0003800000 */
.L_x_247:
        /* <DEDUP_REMOVED lines=9> */
.L_x_250:
[----:B------:R-:W-:Y:S05]  /*7160*/  BSYNC B1 ;  /* 0x0000000000017941 */ /* 0x000fea0003800000 */
.L_x_249:
        /* <DEDUP_REMOVED lines=9> */
.L_x_252:
[----:B------:R-:W-:Y:S05]  /*7200*/  BSYNC B1 ;  /* 0x0000000000017941 */ /* 0x000fea0003800000 */
.L_x_251:
        /* <DEDUP_REMOVED lines=10> */
.L_x_254:
[----:B------:R-:W-:Y:S05]  /*72b0*/  BSYNC B1 ;  /* 0x0000000000017941 */ /* 0x000fea0003800000 */
.L_x_253:
        /* <DEDUP_REMOVED lines=10> */
.L_x_256:
[----:B------:R-:W-:Y:S05]  /*7360*/  BSYNC B1 ;  /* 0x0000000000017941 */ /* 0x000fea0003800000 */
.L_x_255:
        /* <DEDUP_REMOVED lines=9> */
.L_x_258:
[----:B------:R-:W-:Y:S05]  /*7400*/  BSYNC B1 ;  /* 0x0000000000017941 */ /* 0x000fea0003800000 */
.L_x_257:
        /* <DEDUP_REMOVED lines=9> */
.L_x_260:
[----:B------:R-:W-:Y:S05]  /*74a0*/  BSYNC B1 ;  /* 0x0000000000017941 */ /* 0x000fea0003800000 */
.L_x_259:
        /* <DEDUP_REMOVED lines=10> */
.L_x_262:
[----:B------:R-:W-:Y:S05]  /*7550*/  BSYNC B1 ;  /* 0x0000000000017941 */ /* 0x000fea0003800000 */
.L_x_261:
        /* <DEDUP_REMOVED lines=10> */
.L_x_264:
[----:B------:R-:W-:Y:S05]  /*7600*/  BSYNC B1 ;  /* 0x0000000000017941 */ /* 0x000fea0003800000 */
.L_x_263:
        /* <DEDUP_REMOVED lines=9> */
.L_x_266:
[----:B------:R-:W-:Y:S05]  /*76a0*/  BSYNC B1 ;  /* 0x0000000000017941 */ /* 0x000fea0003800000 */
.L_x_265:
        /* <DEDUP_REMOVED lines=9> */
.L_x_268:
[----:B------:R-:W-:Y:S05]  /*7740*/  BSYNC B1 ;  /* 0x0000000000017941 */ /* 0x000fea0003800000 */
.L_x_267:
        /* <DEDUP_REMOVED lines=10> */
.L_x_270:
[----:B------:R-:W-:Y:S05]  /*77f0*/  BSYNC B1 ;  /* 0x0000000000017941 */ /* 0x000fea0003800000 */
.L_x_269:
        /* <DEDUP_REMOVED lines=10> */
.L_x_272:
[----:B------:R-:W-:Y:S05]  /*78a0*/  BSYNC B1 ;  /* 0x0000000000017941 */ /* 0x000fea0003800000 */
.L_x_271:
        /* <DEDUP_REMOVED lines=9> */
.L_x_274:
[----:B------:R-:W-:Y:S05]  /*7940*/  BSYNC B1 ;  /* 0x0000000000017941 */ /* 0x000fea0003800000 */
.L_x_273:
        /* <DEDUP_REMOVED lines=9> */
.L_x_276:
[----:B------:R-:W-:Y:S05]  /*79e0*/  BSYNC B1 ;  /* 0x0000000000017941 */ /* 0x000fea0003800000 */
.L_x_275:
        /* <DEDUP_REMOVED lines=10> */
.L_x_278:
[----:B------:R-:W-:Y:S05]  /*7a90*/  BSYNC B1 ;  /* 0x0000000000017941 */ /* 0x000fea0003800000 */
.L_x_277:
        /* <DEDUP_REMOVED lines=10> */
.L_x_280:
[----:B------:R-:W-:Y:S05]  /*7b40*/  BSYNC B1 ;  /* 0x0000000000017941 */ /* 0x000fea0003800000 */
.L_x_279:
        /* <DEDUP_REMOVED lines=9> */
.L_x_282:
[----:B------:R-:W-:Y:S05]  /*7be0*/  BSYNC B1 ;  /* 0x0000000000017941 */ /* 0x000fea0003800000 */
.L_x_281:
[----:B-----5:R-:W-:Y:S01]  /*7bf0*/  HADD2.F32 R3, -RZ, R18.H0_H0 ;  /* 0x20000012ff037230 */ /* 0x020fe20000004100 */
[----:B------:R-:W-:Y:S01]  /*7c00*/  ISETP.GT.AND P0, PT, R2, 0x8, P0 ;  /* 0x000000080200780c */ /* 0x000fe20000704270 */
[----:B0-----:R-:W-:Y:S01]  /*7c10*/  @P1 IMAD.MOV.U32 R4, RZ, RZ, R10 ;  /* 0x000000ffff041224 */ /* 0x001fe200078e000a */
[----:B------:R-:W-:Y:S01]  /*7c20*/  BSSY B1, `(.L_x_283) ;  /* 0x0000008000017945 */ /* 0x000fe20003800000 */
[----:B------:R-:W-:Y:S02]  /*7c30*/  @P1 IMAD.MOV.U32 R5, RZ, RZ, R11 ;  /* 0x000000ffff051224 */ /* 0x000fe400078e000b */
[----:B------:R-:W-:-:S04]  /*7c40*/  FMUL R3, R3, R22 ;  /* 0x0000001603037220 */ /* 0x000fc80000400000 */
[----:B------:R-:W-:-:S05]  /*7c50*/  FFMA R3, R150, R23, R3 ;  /* 0x0000001796037223 */ /* 0x000fca0000000003 */
[----:B------:R-:W-:-:S05]  /*7c60*/  F2FP.F16.F32.PACK_AB R3, RZ, R3 ;  /* 0x00000003ff03723e */ /* 0x000fca00000000ff */
[----:B------:R0:W-:Y:S01]  /*7c70*/  @P1 STG.E.U16 desc[UR50][R4.64+0x1f0], R3 ;  /* 0x0001f00304001986 */ /* 0x0001e2000c101532 */
[----:B------:R-:W-:Y:S05]  /*7c80*/  @!P0 BRA `(.L_x_284) ;  /* 0x0000000000048947 */ /* 0x000fea0003800000 */
[----:B------:R0:W5:Y:S02]  /*7c90*/  LDG.E.LTC128B.U16 R18, desc[UR50][R8.64+0x1f2] ;  /* 0x0001f23208127981 */ /* 0x000164000c1e1520 */
.L_x_284:
[----:B------:R-:W-:Y:S05]  /*7ca0*/  BSYNC B1 ;  /* 0x0000000000017941 */ /* 0x000fea0003800000 */
.L_x_283:
[----:B------:R-:W-:Y:S05]  /*7cb0*/  @!P0 BRA `(.L_x_285) ;  /* 0x0000002400508947 */ /* 0x000fea0003800000 */
[----:B0----5:R-:W-:-:S05]  /*7cc0*/  HADD2.F32 R3, -RZ, R18.H0_H0 ;  /* 0x20000012ff037230 */ /* 0x021fca0000004100 */
[----:B------:R-:W-:-:S04]  /*7cd0*/  FMUL R0, R3, R22 ;  /* 0x0000001603007220 */ /* 0x000fc80000400000 */
[----:B------:R-:W-:-:S05]  /*7ce0*/  FFMA R0, R151, R23, R0 ;  /* 0x0000001797007223 */ /* 0x000fca0000000000 */
[----:B------:R-:W-:-:S05]  /*7cf0*/  F2FP.F16.F32.PACK_AB R0, RZ, R0 ;  /* 0x00000000ff00723e */ /* 0x000fca00000000ff */
[----:B------:R0:W-:Y:S01]  /*7d00*/  STG.E.U16 desc[UR50][R10.64+0x1f2], R0 ;  /* 0x0001f2000a007986 */ /* 0x0001e2000c101532 */
[----:B------:R-:W-:Y:S05]  /*7d10*/  BRA `(.L_x_285) ;  /* 0x0000002400387947 */ /* 0x000fea0003800000 */
.L_x_32:
[----:B------:R-:W-:Y:S01]  /*7d20*/  ISETP.GT.AND P0, PT, R0, 0x1, PT ;  /* 0x000000010000780c */ /* 0x000fe20003f04270 */
[----:B------:R-:W-:Y:S01]  /*7d30*/  ULDC.64 UR4, c[0x0][0x5c0] ;  /* 0x0001700000047ab9 */ /* 0x000fe20000000a00 */
[-C--:B------:R-:W-:Y:S01]  /*7d40*/  FMUL R24, R24, R23.reuse ;  /* 0x0000001718187220 */ /* 0x080fe20000400000 */
[-C--:B------:R-:W-:Y:S01]  /*7d50*/  FMUL R25, R25, R23.reuse ;  /* 0x0000001719197220 */ /* 0x080fe20000400000 */
[----:B------:R-:W-:Y:S01]  /*7d60*/  ISETP.GT.AND P3, PT, R2, RZ, P0 ;  /* 0x000000ff0200720c */ /* 0x000fe20000764270 */
[-C--:B------:R-:W-:Y:S01]  /*7d70*/  FMUL R26, R26, R23.reuse ;  /* 0x000000171a1a7220 */ /* 0x080fe20000400000 */
[----:B------:R-:W-:Y:S01]  /*7d80*/  LEA R4, P4, R168, UR4, 0x1 ;  /* 0x00000004a8047c11 */ /* 0x000fe2000f8808ff */
[-C--:B------:R-:W-:Y:S01]  /*7d90*/  FMUL R27, R27, R23.reuse ;  /* 0x000000171b1b7220 */ /* 0x080fe20000400000 */
[----:B------:R-:W-:Y:S01]  /*7da0*/  F2FP.F16.F32.PACK_AB R24, RZ, R24 ;  /* 0x00000018ff18723e */ /* 0x000fe200000000ff */
[-C--:B------:R-:W-:Y:S01]  /*7db0*/  FMUL R28, R28, R23.reuse ;  /* 0x000000171c1c7220 */ /* 0x080fe20000400000 */
[----:B------:R-:W-:Y:S01]  /*7dc0*/  LEA.HI.X R5, R168, UR5, R173, 0x1, P4 ;  /* 0x00000005a8057c11 */ /* 0x000fe2000a0f0cad */
[----:B------:R-:W-:Y:S01]  /*7dd0*/  FMUL R29, R29, R23 ;  /* 0x000000171d1d7220 */ /* 0x000fe20000400000 */
[----:B------:R-:W-:Y:S01]  /*7de0*/  F2FP.F16.F32.PACK_AB R25, RZ, R25 ;  /* 0x00000019ff19723e */ /* 0x000fe200000000ff */
[-C--:B------:R-:W-:Y:S01]  /*7df0*/  FMUL R30, R30, R23.reuse ;  /* 0x000000171e1e7220 */ /* 0x080fe20000400000 */
[C---:B------:R-:W-:Y:S01]  /*7e00*/  SHF.L.U64.HI R11, R10.reuse, 0x4, R11 ;  /* 0x000000040a0b7819 */ /* 0x040fe2000001020b */
[----:B------:R-:W-:Y:S01]  /*7e10*/  @P1 STG.E.U16 desc[UR50][R4.64], R24 ;  /* 0x0000001804001986 */ /* 0x000fe2000c101532 */
[----:B------:R-:W-:Y:S01]  /*7e20*/  LEA R6, P4, R10, R4, 0x4 ;  /* 0x000000040a067211 */ /* 0x000fe200078820ff */
[-C--:B------:R-:W-:Y:S01]  /*7e30*/  FMUL R31, R31, R23.reuse ;  /* 0x000000171f1f7220 */ /* 0x080fe20000400000 */
[----:B------:R-:W-:Y:S01]  /*7e40*/  ISETP.GT.AND P2, PT, R2, 0x8, P2 ;  /* 0x000000080200780c */ /* 0x000fe20001744270 */
[----:B------:R-:W-:Y:S01]  /*7e50*/  @P3 STG.E.U16 desc[UR50][R4.64+0x2], R25 ;  /* 0x0000021904003986 */ /* 0x000fe2000c101532 */
[----:B------:R-:W-:Y:S01]  /*7e60*/  ISETP.GT.AND P1, PT, R0, 0x8, PT ;  /* 0x000000080000780c */ /* 0x000fe20003f24270 */
[----:B------:R-:W-:Y:S01]  /*7e70*/  IMAD.X R7, R11, 0x1, R5, P4 ;  /* 0x000000010b077824 */ /* 0x000fe200020e0605 */
[----:B------:R-:W-:Y:S01]  /*7e80*/  ISETP.GT.AND P3, PT, R2, 0x8, P0 ;  /* 0x000000080200780c */ /* 0x000fe20000764270 */
[-C--:B------:R-:W-:Y:S01]  /*7e90*/  FMUL R32, R32, R23.reuse ;  /* 0x0000001720207220 */ /* 0x080fe20000400000 */
[----:B------:R-:W-:Y:S01]  /*7ea0*/  ISETP.GT.AND P0, PT, R0, 0x9, PT ;  /* 0x000000090000780c */ /* 0x000fe20003f04270 */
[-C--:B------:R-:W-:Y:S01]  /*7eb0*/  FMUL R33, R33, R23.reuse ;  /* 0x0000001721217220 */ /* 0x080fe20000400000 */
[----:B------:R-:W-:Y:S01]  /*7ec0*/  ISETP.GT.AND P5, PT, R2, RZ, P1 ;  /* 0x000000ff0200720c */ /* 0x000fe20000fa4270 */
[-C--:B------:R-:W-:Y:S01]  /*7ed0*/  FMUL R34, R34, R23.reuse ;  /* 0x0000001722227220 */ /* 0x080fe20000400000 */
[----:B------:R-:W-:Y:S01]  /*7ee0*/  ISETP.GT.AND P4, PT, R2, RZ, P0 ;  /* 0x000000ff0200720c */ /* 0x000fe20000784270 */
[-C--:B------:R-:W-:Y:S01]  /*7ef0*/  FMUL R35, R35, R23.reuse ;  /* 0x0000001723237220 */ /* 0x080fe20000400000 */
[----:B------:R-:W-:Y:S01]  /*7f00*/  F2FP.F16.F32.PACK_AB R26, RZ, R26 ;  /* 0x0000001aff1a723e */ /* 0x000fe200000000ff */
[----:B------:R-:W-:Y:S01]  /*7f10*/  FMUL R36, R36, R23 ;  /* 0x0000001724247220 */ /* 0x000fe20000400000 */
[----:B------:R-:W-:Y:S01]  /*7f20*/  F2FP.F16.F32.PACK_AB R27, RZ, R27 ;  /* 0x0000001bff1b723e */ /* 0x000fe200000000ff */
[----:B------:R-:W-:Y:S01]  /*7f30*/  FMUL R37, R37, R23 ;  /* 0x0000001725257220 */ /* 0x000fe20000400000 */
[----:B------:R-:W-:Y:S01]  /*7f40*/  F2FP.F16.F32.PACK_AB R28, RZ, R28 ;  /* 0x0000001cff1c723e */ /* 0x000fe200000000ff */
[----:B------:R-:W-:Y:S01]  /*7f50*/  @P2 STG.E.U16 desc[UR50][R6.64], R26 ;  /* 0x0000001a06002986 */ /* 0x000fe2000c101532 */
[----:B------:R-:W-:Y:S01]  /*7f60*/  F2FP.F16.F32.PACK_AB R29, RZ, R29 ;  /* 0x0000001dff1d723e */ /* 0x000fe200000000ff */
[-C--:B------:R-:W-:Y:S01]  /*7f70*/  FMUL R38, R38, R23.reuse ;  /* 0x0000001726267220 */ /* 0x080fe20000400000 */
[----:B------:R-:W-:Y:S01]  /*7f80*/  ISETP.GT.AND P1, PT, R2, 0x8, P1 ;  /* 0x000000080200780c */ /* 0x000fe20000f24270 */
[----:B------:R-:W-:Y:S01]  /*7f90*/  @P3 STG.E.U16 desc[UR50][R6.64+0x2], R27 ;  /* 0x0000021b06003986 */ /* 0x000fe2000c101532 */
[----:B------:R-:W-:Y:S01]  /*7fa0*/  ISETP.GT.AND P3, PT, R0, 0x10, PT ;  /* 0x000000100000780c */ /* 0x000fe20003f64270 */
[-C--:B------:R-:W-:Y:S01]  /*7fb0*/  FMUL R39, R39, R23.reuse ;  /* 0x0000001727277220 */ /* 0x080fe20000400000 */
[----:B------:R-:W-:Y:S01]  /*7fc0*/  ISETP.GT.AND P2, PT, R2, 0x8, P0 ;  /* 0x000000080200780c */ /* 0x000fe20000744270 */
[----:B------:R-:W-:Y:S01]  /*7fd0*/  @P5 STG.E.U16 desc[UR50][R4.64+0x10], R28 ;  /* 0x0000101c04005986 */ /* 0x000fe2000c101532 */
[----:B------:R-:W-:Y:S01]  /*7fe0*/  ISETP.GT.AND P0, PT, R0, 0x11, PT ;  /* 0x000000110000780c */ /* 0x000fe20003f04270 */
[-C--:B------:R-:W-:Y:S01]  /*7ff0*/  FMUL R40, R40, R23.reuse ;  /* 0x0000001728287220 */ /* 0x080fe20000400000 */
[----:B------:R-:W-:Y:S01]  /*8000*/  F2FP.F16.F32.PACK_AB R30, RZ, R30 ;  /* 0x0000001eff1e723e */ /* 0x000fe200000000ff */
[----:B------:R-:W-:Y:S01]  /*8010*/  @P4 STG.E.U16 desc[UR50][R4.64+0x12], R29 ;  /* 0x0000121d04004986 */ /* 0x000fe2000c101532 */
[C---:B------:R-:W-:Y:S01]  /*8020*/  ISETP.GT.AND P4, PT, R2.reuse, RZ, P3 ;  /* 0x000000ff0200720c */ /* 0x040fe20001f84270 */
[----:B------:R-:W-:Y:S01]  /*8030*/  FMUL R41, R41, R23 ;  /* 0x0000001729297220 */ /* 0x000fe20000400000 */
[----:B------:R-:W-:Y:S01]  /*8040*/  ISETP.GT.AND P5, PT, R2, RZ, P0 ;  /* 0x000000ff0200720c */ /* 0x000fe200007a4270 */
[----:B------:R-:W-:Y:S01]  /*8050*/  @P1 STG.E.U16 desc[UR50][R6.64+0x10], R30 ;  /* 0x0000101e06001986 */ /* 0x000fe2000c101532 */
[----:B------:R-:W-:Y:S01]  /*8060*/  F2FP.F16.F32.PACK_AB R31, RZ, R31 ;  /* 0x0000001fff1f723e */ /* 0x000fe200000000ff */
[-C--:B------:R-:W-:Y:S01]  /*8070*/  FMUL R42, R42, R23.reuse ;  /* 0x000000172a2a7220 */ /* 0x080fe20000400000 */
[----:B------:R-:W-:Y:S01]  /*8080*/  F2FP.F16.F32.PACK_AB R32, RZ, R32 ;  /* 0x00000020ff20723e */ /* 0x000fe200000000ff */
[----:B------:R-:W-:Y:S01]  /*8090*/  FMUL R43, R43, R23 ;  /* 0x000000172b2b7220 */ /* 0x000fe20000400000 */
[----:B------:R-:W-:Y:S01]  /*80a0*/  ISETP.GT.AND P1, PT, R2, 0x8, P3 ;  /* 0x000000080200780c */ /* 0x000fe20001f24270 */
[----:B------:R-:W-:Y:S01]  /*80b0*/  @P2 STG.E.U16 desc[UR50][R6.64+0x12], R31 ;  /* 0x0000121f06002986 */ /* 0x000fe2000c101532 */
[----:B------:R-:W-:Y:S01]  /*80c0*/  F2FP.F16.F32.PACK_AB R33, RZ, R33 ;  /* 0x00000021ff21723e */ /* 0x000fe200000000ff */
[-C--:B------:R-:W-:Y:S01]  /*80d0*/  FMUL R44, R44, R23.reuse ;  /* 0x000000172c2c7220 */ /* 0x080fe20000400000 */
[----:B------:R-:W-:Y:S01]  /*80e0*/  ISETP.GT.AND P3, PT, R0, 0x18, PT ;  /* 0x000000180000780c */ /* 0x000fe20003f64270 */
[----:B------:R-:W-:Y:S01]  /*80f0*/  @P4 STG.E.U16 desc[UR50][R4.64+0x20], R32 ;  /* 0x0000202004004986 */ /* 0x000fe2000c101532 */
[----:B------:R-:W-:Y:S01]  /*8100*/  ISETP.GT.AND P2, PT, R2, 0x8, P0 ;  /* 0x000000080200780c */ /* 0x000fe20000744270 */
[-C--:B------:R-:W-:Y:S01]  /*8110*/  FMUL R45, R45, R23.reuse ;  /* 0x000000172d2d7220 */ /* 0x080fe20000400000 */
[----:B------:R-:W-:Y:S01]  /*8120*/  ISETP.GT.AND P0, PT, R0, 0x19, PT ;  /* 0x000000190000780c */ /* 0x000fe20003f04270 */
[----:B------:R-:W-:Y:S01]  /*8130*/  @P5 STG.E.U16 desc[UR50][R4.64+0x22], R33 ;  /* 0x0000222104005986 */ /* 0x000fe2000c101532 */
[----:B------:R-:W-:Y:S01]  /*8140*/  ISETP.GT.AND P4, PT, R2, RZ, P3 ;  /* 0x000000ff0200720c */ /* 0x000fe20001f84270 */
[-C--:B------:R-:W-:Y:S01]  /*8150*/  FMUL R46, R46, R23.reuse ;  /* 0x000000172e2e7220 */ /* 0x080fe20000400000 */
[----:B------:R-:W-:Y:S01]  /*8160*/  ISETP.GT.AND P5, PT, R2, RZ, P0 ;  /* 0x000000ff0200720c */ /* 0x000fe200007a4270 */
[-C--:B------:R-:W-:Y:S01]  /*8170*/  FMUL R47, R47, R23.reuse ;  /* 0x000000172f2f7220 */ /* 0x080fe20000400000 */
[----:B------:R-:W-:Y:S01]  /*8180*/  F2FP.F16.F32.PACK_AB R34, RZ, R34 ;  /* 0x00000022ff22723e */ /* 0x000fe200000000ff */
[----:B------:R-:W-:Y:S01]  /*8190*/  FMUL R48, R48, R23 ;  /* 0x0000001730307220 */ /* 0x000fe20000400000 */
[----:B------:R-:W-:Y:S01]  /*81a0*/  F2FP.F16.F32.PACK_AB R35, RZ, R35 ;  /* 0x00000023ff23723e */ /* 0x000fe200000000ff */
[-C--:B------:R-:W-:Y:S01]  /*81b0*/  FMUL R49, R49, R23.reuse ;  /* 0x0000001731317220 */ /* 0x080fe20000400000 */
[----:B------:R-:W-:Y:S01]  /*81c0*/  F2FP.F16.F32.PACK_AB R36, RZ, R36 ;  /* 0x00000024ff24723e */ /* 0x000fe200000000ff */
[----:B------:R-:W-:Y:S01]  /*81d0*/  @P1 STG.E.U16 desc[UR50][R6.64+0x20], R34 ;  /* 0x0000202206001986 */ /* 0x000fe2000c101532 */
[----:B------:R-:W-:Y:S01]  /*81e0*/  ISETP.GT.AND P1, PT, R2, 0x8, P3 ;  /* 0x000000080200780c */ /* 0x000fe20001f24270 */
[----:B------:R-:W-:Y:S01]  /*81f0*/  FMUL R50, R50, R23 ;  /* 0x0000001732327220 */ /* 0x000fe20000400000 */
[----:B------:R-:W-:Y:S01]  /*8200*/  F2FP.F16.F32.PACK_AB R37, RZ, R37 ;  /* 0x00000025ff25723e */ /* 0x000fe200000000ff */
[----:B------:R-:W-:Y:S01]  /*8210*/  @P2 STG.E.U16 desc[UR50][R6.64+0x22], R35 ;  /* 0x0000222306002986 */ /* 0x000fe2000c101532 */
[----:B------:R-:W-:Y:S01]  /*8220*/  ISETP.GT.AND P3, PT, R0, 0x20, PT ;  /* 0x000000200000780c */ /* 0x000fe20003f64270 */
[-C--:B------:R-:W-:Y:S01]  /*8230*/  FMUL R51, R51, R23.reuse ;  /* 0x0000001733337220 */ /* 0x080fe20000400000 */
[----:B------:R-:W-:Y:S01]  /*8240*/  ISETP.GT.AND P2, PT, R2, 0x8, P0 ;  /* 0x000000080200780c */ /* 0x000fe20000744270 */
[----:B------:R-:W-:Y:S01]  /*8250*/  @P4 STG.E.U16 desc[UR50][R4.64+0x30], R36 ;  /* 0x0000302404004986 */ /* 0x000fe2000c101532 */
[----:B------:R-:W-:Y:S01]  /*8260*/  ISETP.GT.AND P0, PT, R0, 0x21, PT ;  /* 0x000000210000780c */ /* 0x000fe20003f04270 */
[-C--:B------:R-:W-:Y:S01]  /*8270*/  FMUL R52, R52, R23.reuse ;  /* 0x0000001734347220 */ /* 0x080fe20000400000 */
[C---:B------:R-:W-:Y:S01]  /*8280*/  ISETP.GT.AND P4, PT, R2.reuse, RZ, P3 ;  /* 0x000000ff0200720c */ /* 0x040fe20001f84270 */
[----:B------:R-:W-:Y:S01]  /*8290*/  @P5 STG.E.U16 desc[UR50][R4.64+0x32], R37 ;  /* 0x0000322504005986 */ /* 0x000fe2000c101532 */
        /* <DEDUP_REMOVED lines=328> */
[----:B------:R-:W-:-:S02]  /*9720*/  ISETP.GT.AND P1, PT, R2, 0x8, P3 ;  /* 0x000000080200780c */ /* 0x000fc40001f24270 */
[----:B------:R-:W-:Y:S01]  /*9730*/  F2FP.F16.F32.PACK_AB R105, RZ, R105 ;  /* 0x00000069ff69723e */ /* 0x000fe200000000ff */
[----:B------:R-:W-:Y:S01]  /*9740*/  @P2 STG.E.U16 desc[UR50][R6.64+0x132], R103 ;  /* 0x0001326706002986 */ /* 0x000fe2000c101532 */
[----:B------:R-:W-:Y:S02]  /*9750*/  ISETP.GT.AND P3, PT, R0, 0xa8, PT ;  /* 0x000000a80000780c */ /* 0x000fe40003f64270 */
[----:B------:R-:W-:Y:S01]  /*9760*/  ISETP.GT.AND P2, PT, R2, 0x8, P0 ;  /* 0x000000080200780c */ /* 0x000fe20000744270 */
[----:B------:R-:W-:Y:S01]  /*9770*/  @P4 STG.E.U16 desc[UR50][R4.64+0x140], R104 ;  /* 0x0001406804004986 */ /* 0x000fe2000c101532 */
[----:B------:R-:W-:Y:S02]  /*9780*/  ISETP.GT.AND P0, PT, R0, 0xa9, PT ;  /* 0x000000a90000780c */ /* 0x000fe40003f04270 */
[C---:B------:R-:W-:Y:S01]  /*9790*/  ISETP.GT.AND P4, PT, R2.reuse, RZ, P3 ;  /* 0x000000ff0200720c */ /* 0x040fe20001f84270 */
[----:B------:R-:W-:Y:S01]  /*97a0*/  @P5 STG.E.U16 desc[UR50][R4.64+0x142], R105 ;  /* 0x0001426904005986 */ /* 0x000fe2000c101532 */
[----:B------:R-:W-:-:S02]  /*97b0*/  ISETP.GT.AND P5, PT, R2, RZ, P0 ;  /* 0x000000ff0200720c */ /* 0x000fc400007a4270 */
[----:B------:R-:W-:Y:S02]  /*97c0*/  F2FP.F16.F32.PACK_AB R106, RZ, R106 ;  /* 0x0000006aff6a723e */ /* 0x000fe400000000ff */
[----:B------:R-:W-:Y:S02]  /*97d0*/  F2FP.F16.F32.PACK_AB R107, RZ, R107 ;  /* 0x0000006bff6b723e */ /* 0x000fe400000000ff */
[----:B------:R-:W-:Y:S01]  /*97e0*/  F2FP.F16.F32.PACK_AB R108, RZ, R108 ;  /* 0x0000006cff6c723e */ /* 0x000fe200000000ff */
[----:B------:R-:W-:Y:S01]  /*97f0*/  @P1 STG.E.U16 desc[UR50][R6.64+0x140], R106 ;  /* 0x0001406a06001986 */ /* 0x000fe2000c101532 */
[----:B------:R-:W-:Y:S02]  /*9800*/  ISETP.GT.AND P1, PT, R2, 0x8, P3 ;  /* 0x000000080200780c */ /* 0x000fe40001f24270 */
[----:B------:R-:W-:Y:S01]  /*9810*/  F2FP.F16.F32.PACK_AB R109, RZ, R109 ;  /* 0x0000006dff6d723e */ /* 0x000fe200000000ff */
[----:B------:R-:W-:Y:S01]  /*9820*/  @P2 STG.E.U16 desc[UR50][R6.64+0x142], R107 ;  /* 0x0001426b06002986 */ /* 0x000fe2000c101532 */
[----:B------:R-:W-:-:S02]  /*9830*/  ISETP.GT.AND P3, PT, R0, 0xb0, PT ;  /* 0x000000b00000780c */ /* 0x000fc40003f64270 */
[----:B------:R-:W-:Y:S01]  /*9840*/  ISETP.GT.AND P2, PT, R2, 0x8, P0 ;  /* 0x000000080200780c */ /* 0x000fe20000744270 */
[----:B------:R-:W-:Y:S01]  /*9850*/  @P4 STG.E.U16 desc[UR50][R4.64+0x150], R108 ;  /* 0x0001506c04004986 */ /* 0x000fe2000c101532 */
[----:B------:R-:W-:Y:S02]  /*9860*/  ISETP.GT.AND P0, PT, R0, 0xb1, PT ;  /* 0x000000b10000780c */ /* 0x000fe40003f04270 */
[C---:B------:R-:W-:Y:S01]  /*9870*/  ISETP.GT.AND P4, PT, R2.reuse, RZ, P3 ;  /* 0x000000ff0200720c */ /* 0x040fe20001f84270 */
[----:B------:R-:W-:Y:S01]  /*9880*/  @P5 STG.E.U16 desc[UR50][R4.64+0x152], R109 ;  /* 0x0001526d04005986 */ /* 0x000fe2000c101532 */
[----:B------:R-:W-:Y:S02]  /*9890*/  ISETP.GT.AND P5, PT, R2, RZ, P0 ;  /* 0x000000ff0200720c */ /* 0x000fe400007a4270 */
[----:B------:R-:W-:Y:S02]  /*98a0*/  F2FP.F16.F32.PACK_AB R110, RZ, R110 ;  /* 0x0000006eff6e723e */ /* 0x000fe400000000ff */
[----:B------:R-:W-:-:S02]  /*98b0*/  F2FP.F16.F32.PACK_AB R111, RZ, R111 ;  /* 0x0000006fff6f723e */ /* 0x000fc400000000ff */
[----:B------:R-:W-:Y:S01]  /*98c0*/  F2FP.F16.F32.PACK_AB R112, RZ, R112 ;  /* 0x00000070ff70723e */ /* 0x000fe200000000ff */
[----:B------:R-:W-:Y:S01]  /*98d0*/  @P1 STG.E.U16 desc[UR50][R6.64+0x150], R110 ;  /* 0x0001506e06001986 */ /* 0x000fe2000c101532 */
[----:B------:R-:W-:Y:S02]  /*98e0*/  ISETP.GT.AND P1, PT, R2, 0x8, P3 ;  /* 0x000000080200780c */ /* 0x000fe40001f24270 */
[----:B------:R-:W-:Y:S01]  /*98f0*/  F2FP.F16.F32.PACK_AB R113, RZ, R113 ;  /* 0x00000071ff71723e */ /* 0x000fe200000000ff */
[----:B------:R-:W-:Y:S01]  /*9900*/  @P2 STG.E.U16 desc[UR50][R6.64+0x152], R111 ;  /* 0x0001526f06002986 */ /* 0x000fe2000c101532 */
[----:B------:R-:W-:Y:S02]  /*9910*/  ISETP.GT.AND P3, PT, R0, 0xb8, PT ;  /* 0x000000b80000780c */ /* 0x000fe40003f64270 */
[----:B------:R-:W-:Y:S01]  /*9920*/  ISETP.GT.AND P2, PT, R2, 0x8, P0 ;  /* 0x000000080200780c */ /* 0x000fe20000744270 */
[----:B------:R-:W-:Y:S01]  /*9930*/  @P4 STG.E.U16 desc[UR50][R4.64+0x160], R112 ;  /* 0x0001607004004986 */ /* 0x000fe2000c101532 */
[----:B------:R-:W-:-:S02]  /*9940*/  ISETP.GT.AND P0, PT, R0, 0xb9, PT ;  /* 0x000000b90000780c */ /* 0x000fc40003f04270 */
[C---:B------:R-:W-:Y:S01]  /*9950*/  ISETP.GT.AND P4, PT, R2.reuse, RZ, P3 ;  /* 0x000000ff0200720c */ /* 0x040fe20001f84270 */
[----:B------:R-:W-:Y:S01]  /*9960*/  @P5 STG.E.U16 desc[UR50][R4.64+0x162], R113 ;  /* 0x0001627104005986 */ /* 0x000fe2000c101532 */
[C---:B------:R-:W-:Y:S02]  /*9970*/  ISETP.GT.AND P5, PT, R2.reuse, RZ, P0 ;  /* 0x000000ff0200720c */ /* 0x040fe400007a4270 */
[----:B------:R-:W-:Y:S02]  /*9980*/  F2FP.F16.F32.PACK_AB R114, RZ, R114 ;  /* 0x00000072ff72723e */ /* 0x000fe400000000ff */
[----:B------:R-:W-:Y:S02]  /*9990*/  F2FP.F16.F32.PACK_AB R115, RZ, R115 ;  /* 0x00000073ff73723e */ /* 0x000fe400000000ff */
        /* <DEDUP_REMOVED lines=58> */
[C---:B------:R-:W-:Y:S02]  /*9d40*/  ISETP.GT.AND P1, PT, R2.reuse, 0x8, P2 ;  /* 0x000000080200780c */ /* 0x040fe40001724270 */
[----:B------:R-:W-:Y:S01]  /*9d50*/  F2FP.F16.F32.PACK_AB R133, RZ, R133 ;  /* 0x00000085ff85723e */ /* 0x000fe200000000ff */
[----:B------:R-:W-:Y:S01]  /*9d60*/  @P0 STG.E.U16 desc[UR50][R6.64+0x1a2], R131 ;  /* 0x0001a28306000986 */ /* 0x000fe2000c101532 */
[----:B------:R-:W-:-:S02]  /*9d70*/  ISETP.GT.AND P2, PT, R2, 0x8, P3 ;  /* 0x000000080200780c */ /* 0x000fc40001f44270 */
[C---:B------:R-:W-:Y:S01]  /*9d80*/  ISETP.GT.AND P3, PT, R0.reuse, 0xe0, PT ;  /* 0x000000e00000780c */ /* 0x040fe20003f64270 */
        /* <DEDUP_REMOVED lines=9> */
[----:B------:R-:W-:Y:S02]  /*9e20*/  F2FP.F16.F32.PACK_AB R137, RZ, R137 ;  /* 0x00000089ff89723e */ /* 0x000fe400000000ff */
[C---:B------:R-:W-:Y:S01]  /*9e30*/  ISETP.GT.AND P1, PT, R2.reuse, 0x8, P3 ;  /* 0x000000080200780c */ /* 0x040fe20001f24270 */
[----:B------:R-:W-:Y:S01]  /*9e40*/  @P2 STG.E.U16 desc[UR50][R6.64+0x1b2], R135 ;  /* 0x0001b28706002986 */ /* 0x000fe2000c101532 */
[----:B------:R-:W-:Y:S02]  /*9e50*/  ISETP.GT.AND P0, PT, R2, 0x8, P0 ;  /* 0x000000080200780c */ /* 0x000fe40000704270 */
[----:B------:R-:W-:Y:S01]  /*9e60*/  F2FP.F16.F32.PACK_AB R138, RZ, R138 ;  /* 0x0000008aff8a723e */ /* 0x000fe200000000ff */
[----:B------:R-:W-:Y:S01]  /*9e70*/  @P4 STG.E.U16 desc[UR50][R4.64+0x1c0], R136 ;  /* 0x0001c08804004986 */ /* 0x000fe2000c101532 */
[----:B------:R-:W-:-:S02]  /*9e80*/  ISETP.GT.AND P4, PT, R0, 0xe8, PT ;  /* 0x000000e80000780c */ /* 0x000fc40003f84270 */
[----:B------:R-:W-:Y:S01]  /*9e90*/  F2FP.F16.F32.PACK_AB R139, RZ, R139 ;  /* 0x0000008bff8b723e */ /* 0x000fe200000000ff */
[----:B------:R-:W-:Y:S01]  /*9ea0*/  @P5 STG.E.U16 desc[UR50][R4.64+0x1c2], R137 ;  /* 0x0001c28904005986 */ /* 0x000fe2000c101532 */
[----:B------:R-:W-:Y:S02]  /*9eb0*/  ISETP.GT.AND P5, PT, R0, 0xe9, PT ;  /* 0x000000e90000780c */ /* 0x000fe40003fa4270 */
[C---:B------:R-:W-:Y:S01]  /*9ec0*/  ISETP.GT.AND P2, PT, R2.reuse, RZ, P4 ;  /* 0x000000ff0200720c */ /* 0x040fe20002744270 */
[----:B------:R-:W-:Y:S01]  /*9ed0*/  @P1 STG.E.U16 desc[UR50][R6.64+0x1c0], R138 ;  /* 0x0001c08a06001986 */ /* 0x000fe2000c101532 */
[C---:B------:R-:W-:Y:S02]  /*9ee0*/  ISETP.GT.AND P6, PT, R2.reuse, RZ, P5 ;  /* 0x000000ff0200720c */ /* 0x040fe40002fc4270 */
[----:B------:R-:W-:Y:S01]  /*9ef0*/  ISETP.GT.AND P4, PT, R2, 0x8, P4 ;  /* 0x000000080200780c */ /* 0x000fe20002784270 */
[----:B------:R-:W-:Y:S01]  /*9f00*/  @P0 STG.E.U16 desc[UR50][R6.64+0x1c2], R139 ;  /* 0x0001c28b06000986 */ /* 0x000fe2000c101532 */
[----:B------:R-:W-:-:S02]  /*9f10*/  F2FP.F16.F32.PACK_AB R140, RZ, R140 ;  /* 0x0000008cff8c723e */ /* 0x000fc400000000ff */
[----:B------:R-:W-:Y:S02]  /*9f20*/  F2FP.F16.F32.PACK_AB R141, RZ, R141 ;  /* 0x0000008dff8d723e */ /* 0x000fe400000000ff */
[C---:B------:R-:W-:Y:S02]  /*9f30*/  ISETP.GT.AND P3, PT, R0.reuse, 0xf0, PT ;  /* 0x000000f00000780c */ /* 0x040fe40003f64270 */
[----:B------:R-:W-:Y:S01]  /*9f40*/  F2FP.F16.F32.PACK_AB R142, RZ, R142 ;  /* 0x0000008eff8e723e */ /* 0x000fe200000000ff */
[----:B------:R-:W-:Y:S01]  /*9f50*/  @P2 STG.E.U16 desc[UR50][R4.64+0x1d0], R140 ;  /* 0x0001d08c04002986 */ /* 0x000fe2000c101532 */
[----:B------:R-:W-:Y:S02]  /*9f60*/  ISETP.GT.AND P2, PT, R0, 0xf1, PT ;  /* 0x000000f10000780c */ /* 0x000fe40003f44270 */
[----:B------:R-:W-:Y:S01]  /*9f70*/  F2FP.F16.F32.PACK_AB R143, RZ, R143 ;  /* 0x0000008fff8f723e */ /* 0x000fe200000000ff */
[----:B------:R-:W-:Y:S01]  /*9f80*/  @P6 STG.E.U16 desc[UR50][R4.64+0x1d2], R141 ;  /* 0x0001d28d04006986 */ /* 0x000fe2000c101532 */
[----:B------:R-:W-:-:S02]  /*9f90*/  ISETP.GT.AND P6, PT, R2, 0x8, P5 ;  /* 0x000000080200780c */ /* 0x000fc40002fc4270 */
[C---:B------:R-:W-:Y:S01]  /*9fa0*/  ISETP.GT.AND P5, PT, R2.reuse, RZ, P3 ;  /* 0x000000ff0200720c */ /* 0x040fe20001fa4270 */
[----:B------:R-:W-:Y:S01]  /*9fb0*/  @P4 STG.E.U16 desc[UR50][R6.64+0x1d0], R142 ;  /* 0x0001d08e06004986 */ /* 0x000fe2000c101532 */
[C---:B------:R-:W-:Y:S02]  /*9fc0*/  ISETP.GT.AND P4, PT, R2.reuse, RZ, P2 ;  /* 0x000000ff0200720c */ /* 0x040fe40001784270 */
[----:B------:R-:W-:Y:S02]  /*9fd0*/  F2FP.F16.F32.PACK_AB R144, RZ, R144 ;  /* 0x00000090ff90723e */ /* 0x000fe400000000ff */
[----:B------:R-:W-:Y:S02]  /*9fe0*/  ISETP.GT.AND P3, PT, R2, 0x8, P3 ;  /* 0x000000080200780c */ /* 0x000fe40001f64270 */
[C---:B------:R-:W-:Y:S02]  /*9ff0*/  ISETP.GT.AND P0, PT, R0.reuse, 0xf9, PT ;  /* 0x000000f90000780c */ /* 0x040fe40003f04270 */
[----:B------:R-:W-:Y:S01]  /*a000*/  ISETP.GT.AND P1, PT, R0, 0xf8, PT ;  /* 0x000000f80000780c */ /* 0x000fe20003f24270 */
[----:B------:R-:W-:Y:S01]  /*a010*/  @P6 STG.E.U16 desc[UR50][R6.64+0x1d2], R143 ;  /* 0x0001d28f06006986 */ /* 0x000fe2000c101532 */
[----:B------:R-:W-:-:S02]  /*a020*/  ISETP.GT.AND P2, PT, R2, 0x8, P2 ;  /* 0x000000080200780c */ /* 0x000fc40001744270 */
[C---:B------:R-:W-:Y:S01]  /*a030*/  ISETP.GT.AND P6, PT, R2.reuse, RZ, P1 ;  /* 0x000000ff0200720c */ /* 0x040fe20000fc4270 */
[----:B------:R-:W-:Y:S01]  /*a040*/  @P5 STG.E.U16 desc[UR50][R4.64+0x1e0], R144 ;  /* 0x0001e09004005986 */ /* 0x000fe2000c101532 */
[C---:B------:R-:W-:Y:S01]  /*a050*/  ISETP.GT.AND P5, PT, R2.reuse, RZ, P0 ;  /* 0x000000ff0200720c */ /* 0x040fe200007a4270 */
[----:B------:R-:W-:Y:S01]  /*a060*/  @P4 IMAD.MOV.U32 R3, RZ, RZ, R5 ;  /* 0x000000ffff034224 */ /* 0x000fe200078e0005 */
[C---:B------:R-:W-:Y:S02]  /*a070*/  ISETP.GT.AND P1, PT, R2.reuse, 0x8, P1 ;  /* 0x000000080200780c */ /* 0x040fe40000f24270 */
[----:B------:R-:W-:Y:S01]  /*a080*/  ISETP.GT.AND P0, PT, R2, 0x8, P0 ;  /* 0x000000080200780c */ /* 0x000fe20000704270 */
[----:B------:R-:W-:Y:S01]  /*a090*/  @P4 IMAD.MOV.U32 R2, RZ, RZ, R4 ;  /* 0x000000ffff024224 */ /* 0x000fe200078e0004 */
[----:B------:R-:W-:Y:S02]  /*a0a0*/  F2FP.F16.F32.PACK_AB R145, RZ, R145 ;  /* 0x00000091ff91723e */ /* 0x000fe400000000ff */
[----:B------:R-:W-:-:S02]  /*a0b0*/  F2FP.F16.F32.PACK_AB R146, RZ, R146 ;  /* 0x00000092ff92723e */ /* 0x000fc400000000ff */
[----:B------:R-:W-:Y:S01]  /*a0c0*/  F2FP.F16.F32.PACK_AB R147, RZ, R147 ;  /* 0x00000093ff93723e */ /* 0x000fe200000000ff */
[----:B------:R0:W-:Y:S01]  /*a0d0*/  @P4 STG.E.U16 desc[UR50][R2.64+0x1e2], R145 ;  /* 0x0001e29102004986 */ /* 0x0001e2000c101532 */
[----:B------:R-:W-:Y:S02]  /*a0e0*/  F2FP.F16.F32.PACK_AB R148, RZ, R148 ;  /* 0x00000094ff94723e */ /* 0x000fe400000000ff */
[----:B------:R-:W-:Y:S02]  /*a0f0*/  F2FP.F16.F32.PACK_AB R149, RZ, R149 ;  /* 0x00000095ff95723e */ /* 0x000fe400000000ff */
[----:B------:R-:W-:Y:S02]  /*a100*/  F2FP.F16.F32.PACK_AB R150, RZ, R150 ;  /* 0x00000096ff96723e */ /* 0x000fe400000000ff */
[----:B------:R-:W-:Y:S01]  /*a110*/  F2FP.F16.F32.PACK_AB R151, RZ, R151 ;  /* 0x00000097ff97723e */ /* 0x000fe200000000ff */
[----:B0-----:R-:W-:Y:S02]  /*a120*/  @P3 IMAD.MOV.U32 R2, RZ, RZ, R6 ;  /* 0x000000ffff023224 */ /* 0x001fe400078e0006 */
[----:B------:R-:W-:-:S05]  /*a130*/  @P3 IMAD.MOV.U32 R3, RZ, RZ, R7 ;  /* 0x000000ffff033224 */ /* 0x000fca00078e0007 */
[----:B------:R0:W-:Y:S02]  /*a140*/  @P3 STG.E.U16 desc[UR50][R2.64+0x1e0], R146 ;  /* 0x0001e09202003986 */ /* 0x0001e4000c101532 */
[----:B0-----:R-:W-:Y:S02]  /*a150*/  @P2 IMAD.MOV.U32 R2, RZ, RZ, R6 ;  /* 0x000000ffff022224 */ /* 0x001fe400078e0006 */
[----:B------:R-:W-:-:S05]  /*a160*/  @P2 IMAD.MOV.U32 R3, RZ, RZ, R7 ;  /* 0x000000ffff032224 */ /* 0x000fca00078e0007 */
[----:B------:R0:W-:Y:S02]  /*a170*/  @P2 STG.E.U16 desc[UR50][R2.64+0x1e2], R147 ;  /* 0x0001e29302002986 */ /* 0x0001e4000c101532 */
[----:B0-----:R-:W-:Y:S02]  /*a180*/  @P6 IMAD.MOV.U32 R2, RZ, RZ, R4 ;  /* 0x000000ffff026224 */ /* 0x001fe400078e0004 */
[----:B------:R-:W-:-:S05]  /*a190*/  @P6 IMAD.MOV.U32 R3, RZ, RZ, R5 ;  /* 0x000000ffff036224 */ /* 0x000fca00078e0005 */
[----:B------:R0:W-:Y:S04]  /*a1a0*/  @P6 STG.E.U16 desc[UR50][R2.64+0x1f0], R148 ;  /* 0x0001f09402006986 */ /* 0x0001e8000c101532 */
[----:B------:R1:W-:Y:S01]  /*a1b0*/  @P5 STG.E.U16 desc[UR50][R4.64+0x1f2], R149 ;  /* 0x0001f29504005986 */ /* 0x0003e2000c101532 */
[----:B0-----:R-:W-:Y:S02]  /*a1c0*/  @P1 IMAD.MOV.U32 R2, RZ, RZ, R6 ;  /* 0x000000ffff021224 */ /* 0x001fe400078e0006 */
[----:B------:R-:W-:-:S05]  /*a1d0*/  @P1 IMAD.MOV.U32 R3, RZ, RZ, R7 ;  /* 0x000000ffff031224 */ /* 0x000fca00078e0007 */
[----:B------:R1:W-:Y:S04]  /*a1e0*/  @P1 STG.E.U16 desc[UR50][R2.64+0x1f0], R150 ;  /* 0x0001f09602001986 */ /* 0x0003e8000c101532 */
[----:B------:R1:W-:Y:S02]  /*a1f0*/  @P0 STG.E.U16 desc[UR50][R6.64+0x1f2], R151 ;  /* 0x0001f29706000986 */ /* 0x0003e4000c101532 */
.L_x_285:
[----:B------:R-:W-:Y:S05]  /*a200*/  BSYNC B0 ;  /* 0x0000000000007941 */ /* 0x000fea0003800000 */
.L_x_31:
[----:B-1----:R-:W-:Y:S01]  /*a210*/  IMAD.U32 R2, RZ, RZ, UR38 ;  /* 0x00000026ff027e24 */ /* 0x002fe2000f8e00ff */
[----:B------:R-:W-:Y:S01]  /*a220*/  ULDC.64 UR4, c[0x0][0x650] ;  /* 0x0001940000047ab9 */ /* 0x000fe20000000a00 */
[----:B0-----:R-:W-:Y:S01]  /*a230*/  IMAD.U32 R0, RZ, RZ, UR41 ;  /* 0x00000029ff007e24 */ /* 0x001fe2000f8e00ff */
[----:B------:R0:W-:Y:S01]  /*a240*/  SYNCS.ARRIVE.TRANS64.A1T0 RZ, [R158+UR47], RZ ;  /* 0x000000ff9eff79a7 */ /* 0x0001e2000810002f */
[----:B------:R-:W-:Y:S01]  /*a250*/  IMAD.U32 R3, RZ, RZ, UR39 ;  /* 0x00000027ff037e24 */ /* 0x000fe2000f8e00ff */
[C---:B------:R-:W-:Y:S01]  /*a260*/  LEA R16, P0, R2.reuse, R16, 0x1 ;  /* 0x0000001002107211 */ /* 0x040fe200078008ff */
[----:B-----5:R-:W-:Y:S02]  /*a270*/  IMAD.MOV.U32 R18, RZ, RZ, -0x1 ;  /* 0xffffffffff127424 */ /* 0x020fe400078e00ff */
[----:B------:R-:W-:Y:S01]  /*a280*/  IMAD.MOV.U32 R19, RZ, RZ, -0x1 ;  /* 0xffffffffff137424 */ /* 0x000fe200078e00ff */
[----:B------:R-:W-:Y:S01]  /*a290*/  LEA.HI.X R17, R2, R17, R0, 0x1, P0 ;  /* 0x0000001102117211 */ /* 0x000fe200000f0c00 */
[----:B------:R-:W-:Y:S01]  /*a2a0*/  IMAD.MOV.U32 R2, RZ, RZ, -0x1 ;  /* 0xffffffffff027424 */ /* 0x000fe200078e00ff */
[----:B------:R-:W-:-:S02]  /*a2b0*/  ISETP.GE.U32.AND P0, PT, R16, UR4, PT ;  /* 0x0000000410007c0c */ /* 0x000fc4000bf06070 */
[----:B------:R-:W-:Y:S02]  /*a2c0*/  PRMT R0, RZ, 0x7610, R0 ;  /* 0x00007610ff007816 */ /* 0x000fe40000000000 */
[----:B------:R-:W-:-:S13]  /*a2d0*/  ISETP.GE.U32.AND.EX P0, PT, R17, UR5, PT, P0 ;  /* 0x0000000511007c0c */ /* 0x000fda000bf06100 */
[----:B0-----:R-:W-:Y:S05]  /*a2e0*/  @P0 BRA `(.L_x_286) ;  /* 0x00000004008c0947 */ /* 0x001fea0003800000 */
[----:B------:R-:W0:Y:S01]  /*a2f0*/  S2UR UR7, SR_CTAID.X ;  /* 0x00000000000779c3 */ /* 0x000e220000002500 */
[----:B------:R-:W-:Y:S01]  /*a300*/  ULDC.64 UR4, c[0x0][0x628] ;  /* 0x00018a0000047ab9 */ /* 0x000fe20000000a00 */
[----:B------:R-:W-:Y:S01]  /*a310*/  ULDC UR6, c[0x0][0x150] ;  /* 0x0000540000067ab9 */ /* 0x000fe20000000800 */
[----:B------:R-:W-:Y:S01]  /*a320*/  ISETP.NE.U32.AND P0, PT, RZ, UR4, PT ;  /* 0x00000004ff007c0c */ /* 0x000fe2000bf05070 */
[----:B------:R-:W-:Y:S01]  /*a330*/  ULDC UR15, c[0x0][0x630] ;  /* 0x00018c00000f7ab9 */ /* 0x000fe20000000800 */
[C---:B------:R-:W-:Y:S01]  /*a340*/  R2UR UR16, R16.reuse ;  /* 0x00000000101072ca */ /* 0x040fe200000e0000 */
[----:B------:R-:W-:Y:S01]  /*a350*/  ULDC UR18, c[0x0][0x154] ;  /* 0x0000550000127ab9 */ /* 0x000fe20000000800 */
[----:B------:R-:W-:Y:S01]  /*a360*/  ISETP.NE.AND.EX P0, PT, RZ, UR5, PT, P0 ;  /* 0x00000005ff007c0c */ /* 0x000fe2000bf05300 */
[----:B------:R-:W1:Y:S01]  /*a370*/  S2UR UR19, SR_CTAID.Y ;  /* 0x00000000001379c3 */ /* 0x000e620000002600 */
[----:B------:R-:W-:Y:S02]  /*a380*/  R2UR UR17, R17 ;  /* 0x00000000111172ca */ /* 0x000fe400000e0000 */
[----:B------:R-:W-:-:S02]  /*a390*/  R2UR UR12, R16 ;  /* 0x00000000100c72ca */ /* 0x000fc400000e0000 */
[----:B------:R-:W-:Y:S02]  /*a3a0*/  R2UR UR13, R17 ;  /* 0x00000000110d72ca */ /* 0x000fe400000e0000 */
[----:B0-----:R-:W-:-:S05]  /*a3b0*/  I2FP.F32.U32 R0, UR7 ;  /* 0x0000000700007c45 */ /* 0x001fca0008201000 */
[----:B------:R-:W-:-:S04]  /*a3c0*/  FMUL R0, R0, UR6 ;  /* 0x0000000600007c20 */ /* 0x000fc80008400000 */
[----:B------:R0:W0:Y:S01]  /*a3d0*/  F2I.U32.TRUNC.NTZ R2, R0 ;  /* 0x0000000000027305 */ /* 0x000022000020f000 */
[----:B-1----:R-:W-:Y:S05]  /*a3e0*/  @!P0 BRA `(.L_x_287) ;  /* 0x0000000000308947 */ /* 0x002fea0003800000 */
        /* <DEDUP_REMOVED lines=12> */
.L_x_287:
[----:B------:R-:W-:Y:S01]  /*a4b0*/  USHF.R.U64 UR6, UR12, UR15, UR13 ;  /* 0x0000000f0c067299 */ /* 0x000fe2000800120d */
[----:B0-----:R-:W-:Y:S01]  /*a4c0*/  I2FP.F32.U32 R0, UR19 ;  /* 0x0000001300007c45 */ /* 0x001fe20008201000 */
[----:B------:R-:W-:Y:S01]  /*a4d0*/  USHF.R.U32.HI UR4, URZ, UR15, UR13 ;  /* 0x0000000f3f047299 */ /* 0x000fe2000801160d */
[----:B------:R-:W-:Y:S01]  /*a4e0*/  R2UR UR14, R2 ;  /* 0x00000000020e72ca */ /* 0x000fe200000e0000 */
[----:B------:R-:W-:Y:S02]  /*a4f0*/  UIADD3 UR9, UP0, URZ, -UR6, URZ ;  /* 0x800000063f097290 */ /* 0x000fe4000ff1e03f */
[----:B------:R-:W-:Y:S01]  /*a500*/  FMUL R0, R0, UR18 ;  /* 0x0000001200007c20 */ /* 0x000fe20008400000 */
[----:B------:R-:W-:Y:S01]  /*a510*/  ULDC.64 UR12, c[0x0][0x620] ;  /* 0x00018800000c7ab9 */ /* 0x000fe20000000a00 */
[----:B------:R-:W-:Y:S01]  /*a520*/  UIADD3.X UR4, URZ, ~UR4, URZ, UP0, !UPT ;  /* 0x800000043f047290 */ /* 0x000fe200087fe43f */
[----:B------:R-:W-:Y:S01]  /*a530*/  UMOV UR10, UR16 ;  /* 0x00000010000a7c82 */ /* 0x000fe20008000000 */
[----:B------:R-:W-:-:S02]  /*a540*/  UMOV UR11, UR17 ;  /* 0x00000011000b7c82 */ /* 0x000fc40008000000 */
[----:B------:R-:W0:Y:S01]  /*a550*/  F2I.U32.TRUNC.NTZ R0, R0 ;  /* 0x0000000000007305 */ /* 0x000e22000020f000 */
[----:B------:R-:W-:Y:S02]  /*a560*/  UIMAD UR4, UR4, UR12, URZ ;  /* 0x0000000c040472a4 */ /* 0x000fe4000f8e023f */
        /* <DEDUP_REMOVED lines=9> */
[----:B------:R-:W-:Y:S01]  /*a600*/  USHF.R.U64 UR12, UR10, UR13, UR11 ;  /* 0x0000000d0a0c7299 */ /* 0x000fe2000800120b */
[----:B0-----:R-:W-:Y:S01]  /*a610*/  R2UR UR16, R0 ;  /* 0x00000000001072ca */ /* 0x001fe200000e0000 */
[----:B------:R-:W-:Y:S01]  /*a620*/  USHF.R.U32.HI UR10, URZ, UR13, UR11 ;  /* 0x0000000d3f0a7299 */ /* 0x000fe2000801160b */
[----:B------:R-:W-:Y:S01]  /*a630*/  ISETP.NE.AND.EX P0, PT, RZ, UR5, PT, P0 ;  /* 0x00000005ff007c0c */ /* 0x000fe2000bf05300 */
[----:B------:R-:W-:Y:S01]  /*a640*/  ULDC UR17, c[0x0][0x608] ;  /* 0x0001820000117ab9 */ /* 0x000fe20000000800 */
[----:B------:R-:W-:-:S02]  /*a650*/  ULOP3.LUT UR23, URZ, UR18, URZ, 0x33, !UPT ;  /* 0x000000123f177292 */ /* 0x000fc4000f8e333f */
[----:B------:R-:W-:Y:S02]  /*a660*/  USHF.R.U64 UR18, UR12, UR17, UR10 ;  /* 0x000000110c127299 */ /* 0x000fe4000800120a */
[----:B------:R-:W-:Y:S01]  /*a670*/  USHF.R.U32.HI UR10, URZ, UR17, UR10 ;  /* 0x000000113f0a7299 */ /* 0x000fe2000801160a */
[----:B------:R-:W-:Y:S01]  /*a680*/  UMOV UR20, 0x1 ;  /* 0x0000000100147882 */ /* 0x000fe20000000000 */
[----:B------:R-:W-:Y:S02]  /*a690*/  UIADD3 UR14, -UR14, URZ, URZ ;  /* 0x0000003f0e0e7290 */ /* 0x000fe4000fffe13f */
[----:B------:R-:W-:Y:S02]  /*a6a0*/  USHF.L.U32 UR13, UR20, UR22, URZ ;  /* 0x00000016140d7299 */ /* 0x000fe4000800063f */
[----:B------:R-:W-:Y:S01]  /*a6b0*/  USHF.R.U64 UR20, UR18, UR22, UR10 ;  /* 0x0000001612147299 */ /* 0x000fe2000800120a */
[----:B------:R-:W-:Y:S01]  /*a6c0*/  ULDC UR15, c[0x0][0x144] ;  /* 0x00005100000f7ab9 */ /* 0x000fe20000000800 */
[----:B------:R-:W-:Y:S01]  /*a6d0*/  ULDC UR8, c[0x0][0x600] ;  /* 0x0001800000087ab9 */ /* 0x000fe20000000800 */
[----:B------:R-:W-:-:S02]  /*a6e0*/  UIADD3 UR21, -UR16, URZ, URZ ;  /* 0x0000003f10157290 */ /* 0x000fc4000fffe13f */
[----:B------:R-:W-:Y:S02]  /*a6f0*/  USHF.R.U32.HI UR17, URZ, UR22, UR10 ;  /* 0x000000163f117299 */ /* 0x000fe4000801160a */
[----:B------:R-:W-:Y:S02]  /*a700*/  UIADD3 UR9, UR8, -0x1, URZ ;  /* 0xffffffff08097890 */ /* 0x000fe4000fffe03f */
        /* <DEDUP_REMOVED lines=16> */
.L_x_288:
[----:B------:R-:W-:Y:S01]  /*a810*/  UISETP.NE.AND UP0, UPT, UR40, URZ, UPT ;  /* 0x0000003f2800728c */ /* 0x000fe2000bf05270 */
[----:B------:R-:W-:Y:S01]  /*a820*/  IMAD.MOV.U32 R0, RZ, RZ, 0x1 ;  /* 0x00000001ff007424 */ /* 0x000fe200078e00ff */
[----:B------:R-:W-:Y:S01]  /*a830*/  USHF.R.U64 UR4, UR16, UR24, UR17 ;  /* 0x0000001810047299 */ /* 0x000fe20008001211 */
[----:B------:R-:W-:Y:S01]  /*a840*/  IMAD.U32 R19, RZ, RZ, UR6 ;  /* 0x00000006ff137e24 */ /* 0x000fe2000f8e00ff */
[----:B------:R-:W-:Y:S02]  /*a850*/  ULOP3.LUT UR18, UR18, UR23, URZ, 0xc0, !UPT ;  /* 0x0000001712127292 */ /* 0x000fe4000f8ec03f */
[----:B------:R-:W-:Y:S02]  /*a860*/  UIADD3 UR5, -UR4, URZ, URZ ;  /* 0x0000003f04057290 */ /* 0x000fe4000fffe13f */
[----:B------:R-:W-:Y:S02]  /*a870*/  ULOP3.LUT UR9, UR12, UR9, URZ, 0xc0, !UPT ;  /* 0x000000090c097292 */ /* 0x000fe4000f8ec03f */
[----:B------:R-:W-:-:S02]  /*a880*/  UIMAD UR4, UR13, UR4, UR18 ;  /* 0x000000040d0472a4 */ /* 0x000fc4000f8e0212 */
[----:B------:R-:W-:Y:S02]  /*a890*/  @UP0 UIMAD UR22, UR26, UR21, UR19 ;  /* 0x000000151a1602a4 */ /* 0x000fe4000f8e0213 */
[----:B------:R-:W-:Y:S01]  /*a8a0*/  UIMAD UR5, UR5, UR25, UR20 ;  /* 0x00000019050572a4 */ /* 0x000fe2000f8e0214 */
[----:B------:R-:W-:Y:S02]  /*a8b0*/  ULDC UR7, c[0x0][0x610] ;  /* 0x0001840000077ab9 */ /* 0x000fe40000000800 */
[----:B------:R-:W-:Y:S02]  /*a8c0*/  UIMAD UR4, UR4, UR7, UR22 ;  /* 0x00000007040472a4 */ /* 0x000fe4000f8e0216 */
[----:B------:R-:W-:-:S04]  /*a8d0*/  UIMAD UR5, UR5, UR8, UR9 ;  /* 0x00000008050572a4 */ /* 0x000fc8000f8e0209 */
[----:B------:R-:W-:Y:S02]  /*a8e0*/  USEL UR7, UR5, UR4, !UP0 ;  /* 0x0000000405077287 */ /* 0x000fe4000c000000 */
[----:B------:R-:W-:-:S04]  /*a8f0*/  USEL UR4, UR4, UR5, !UP0 ;  /* 0x0000000504047287 */ /* 0x000fc8000c000000 */
[----:B------:R-:W-:Y:S02]  /*a900*/  IMAD.U32 R2, RZ, RZ, UR7 ;  /* 0x00000007ff027e24 */ /* 0x000fe4000f8e00ff */
[----:B------:R-:W-:-:S07]  /*a910*/  IMAD.U32 R18, RZ, RZ, UR4 ;  /* 0x00000004ff127e24 */ /* 0x000fce000f8e00ff */
.L_x_286:
[----:B------:R-:W-:Y:S02]  /*a920*/  LOP3.LUT P0, RZ, R0, 0xff, RZ, 0xc0, !PT ;  /* 0x000000ff00ff7812 */ /* 0x000fe4000780c0ff */
[----:B------:R-:W-:-:S11]  /*a930*/  LOP3.LUT R166, R166, 0x1, RZ, 0x3c, !PT ;  /* 0x00000001a6a67812 */ /* 0x000fd600078e3cff */
[----:B------:R-:W-:Y:S05]  /*a940*/  @P0 BRA `(.L_x_289) ;  /* 0xffffff6c00000947 */ /* 0x000fea000383ffff */
[----:B------:R-:W-:Y:S05]  /*a950*/  EXIT ;  /* 0x000000000000794d */ /* 0x000fea0003800000 */
.L_x_12:
[----:B------:R-:W-:-:S08]  /*a960*/  ISETP.NE.AND P0, PT, RZ, UR8, PT ;  /* 0x00000008ff007c0c */ /* 0x000fd0000bf05270 */
[----:B-----5:R-:W0:-:S00]  /*a970*/  USETMAXREG.DEALLOC.CTAPOOL 0x28 ;  /* 0x00000028000079c8 */ /* 0x020e0000080e0500 */
[----:B------:R-:W-:Y:S05]  /*a980*/  @P0 EXIT ;  /* 0x000000000000094d */ /* 0x000fea0003800000 */
[----:B0-----:R-:W-:Y:S01]  /*a990*/  LOP3.LUT P0, RZ, R5, 0xff, RZ, 0xc0, !PT ;  /* 0x000000ff05ff7812 */ /* 0x001fe2000780c0ff */
[----:B------:R-:W-:Y:S02]  /*a9a0*/  IMAD.MOV.U32 R8, RZ, RZ, 0x1 ;  /* 0x00000001ff087424 */ /* 0x000fe400078e00ff */
[----:B------:R-:W-:-:S10]  /*a9b0*/  IMAD.MOV.U32 R0, RZ, RZ, RZ ;  /* 0x000000ffff007224 */ /* 0x000fd400078e00ff */
[----:B------:R-:W-:Y:S05]  /*a9c0*/  @!P0 BRA `(.L_x_290) ;  /* 0x0000000c00448947 */ /* 0x000fea0003800000 */
[----:B------:R-:W-:Y:S01]  /*a9d0*/  LOP3.LUT P0, RZ, R4, 0x1f, RZ, 0xc0, !PT ;  /* 0x0000001f04ff7812 */ /* 0x000fe2000780c0ff */
[----:B------:R-:W-:Y:S01]  /*a9e0*/  ULDC UR5, c[0x0][0x658] ;  /* 0x0001960000057ab9 */ /* 0x000fe20000000800 */
[----:B------:R-:W-:Y:S01]  /*a9f0*/  UMOV UR6, 0xffffffff ;  /* 0xffffffff00067882 */ /* 0x000fe20000000000 */
[----:B------:R-:W-:Y:S01]  /*aa00*/  BSSY B0, `(.L_x_290) ;  /* 0x00000cd000007945 */ /* 0x000fe20003800000 */
[----:B------:R-:W-:Y:S01]  /*aa10*/  USHF.L.U32 UR6, UR6, UR5, URZ ;  /* 0x0000000506067299 */ /* 0x000fe2000800063f */
[C---:B------:R-:W-:Y:S01]  /*aa20*/  ISETP.NE.AND P3, PT, R3.reuse, RZ, PT ;  /* 0x000000ff0300720c */ /* 0x040fe20003f65270 */
[----:B------:R-:W-:Y:S01]  /*aa30*/  IMAD.MOV.U32 R9, RZ, RZ, 0x1 ;  /* 0x00000001ff097424 */ /* 0x000fe200078e00ff */
[----:B------:R-:W-:Y:S01]  /*aa40*/  ISETP.NE.OR P0, PT, R3, RZ, !P0 ;  /* 0x000000ff0300720c */ /* 0x000fe20004705670 */
[----:B------:R-:W-:Y:S01]  /*aa50*/  IMAD.MOV.U32 R8, RZ, RZ, 0x1 ;  /* 0x00000001ff087424 */ /* 0x000fe200078e00ff */
[----:B------:R-:W-:Y:S01]  /*aa60*/  ULDC UR4, c[0x0][0x600] ;  /* 0x0001800000047ab9 */ /* 0x000fe20000000800 */
[----:B------:R-:W-:Y:S01]  /*aa70*/  IMAD.MOV.U32 R0, RZ, RZ, RZ ;  /* 0x000000ffff007224 */ /* 0x000fe200078e00ff */
[----:B------:R-:W-:Y:S01]  /*aa80*/  UMOV UR7, 0x1 ;  /* 0x0000000100077882 */ /* 0x000fe20000000000 */
[----:B------:R-:W-:-:S02]  /*aa90*/  UIADD3 UR21, UR37, 0x1, URZ ;  /* 0x0000000125157890 */ /* 0x000fc4000fffe03f */
[----:B------:R-:W-:Y:S02]  /*aaa0*/  ULOP3.LUT UR13, UR42, 0x2, URZ, 0xfc, !UPT ;  /* 0x000000022a0d7892 */ /* 0x000fe4000f8efc3f */
[----:B------:R-:W-:Y:S02]  /*aab0*/  UIADD3 UR4, UR4, -0x1, URZ ;  /* 0xffffffff04047890 */ /* 0x000fe4000fffe03f */
[----:B------:R-:W-:Y:S02]  /*aac0*/  USHF.L.U32 UR5, UR7, UR5, URZ ;  /* 0x0000000507057299 */ /* 0x000fe4000800063f */
[----:B------:R-:W-:Y:S01]  /*aad0*/  ULOP3.LUT UR6, URZ, UR6, URZ, 0x33, !UPT ;  /* 0x000000063f067292 */ /* 0x000fe2000f8e333f */
[----:B------:R-:W-:-:S11]  /*aae0*/  ULDC.64 UR30, c[0x0][0x198] ;  /* 0x00006600001e7ab9 */ /* 0x000fd60000000a00 */
.L_x_302:
[----:B------:R-:W-:-:S03]  /*aaf0*/  UMOV UR7, 0xffffffff ;  /* 0xffffffff00077882 */ /* 0x000fc60000000000 */
[----:B------:R-:W-:Y:S05]  /*ab00*/  BRA.DIV UR7, `(.L_x_291) ;  /* 0x00000012070c7947 */ /* 0x000fea000b800000 */
[----:B------:R-:W-:-:S13]  /*ab10*/  ELECT P6, URZ, PT ;  /* 0x00000000003f782f */ /* 0x000fda00038c0000 */
.L_x_315:
[----:B------:R-:W0:Y:S01]  /*ab20*/  LDC R3, c[0x0][0x28c] ;  /* 0x0000a300ff037b82 */ /* 0x000e220000000800 */
[----:B------:R-:W-:Y:S01]  /*ab30*/  BSSY B1, `(.L_x_292) ;  /* 0x0000044000017945 */ /* 0x000fe20003800000 */
[----:B0-----:R-:W-:-:S13]  /*ab40*/  ISETP.LT.OR P6, PT, R3, 0x1, !P6 ;  /* 0x000000010300780c */ /* 0x001fda00077c1670 */
[----:B------:R-:W-:Y:S05]  /*ab50*/  @P6 BRA `(.L_x_293) ;  /* 0x0000000400046947 */ /* 0x000fea0003800000 */
[----:B------:R-:W-:Y:S02]  /*ab60*/  IMAD.SHL.U32 R6, R2, 0x100, RZ ;  /* 0x0000010002067824 */ /* 0x000fe400078e00ff */
[----:B------:R-:W-:Y:S02]  /*ab70*/  IMAD.SHL.U32 R18, R18, 0x40, RZ ;  /* 0x0000004012127824 */ /* 0x000fe400078e00ff */
[----:B------:R-:W-:Y:S02]  /*ab80*/  IMAD.MOV.U32 R11, RZ, RZ, RZ ;  /* 0x000000ffff0b7224 */ /* 0x000fe400078e00ff */
[----:B------:R-:W-:Y:S02]  /*ab90*/  IMAD.U32 R12, RZ, RZ, UR21 ;  /* 0x00000015ff0c7e24 */ /* 0x000fe4000f8e00ff */
[----:B------:R-:W-:Y:S02]  /*aba0*/  IMAD.MOV.U32 R2, RZ, RZ, R8 ;  /* 0x000000ffff027224 */ /* 0x000fe400078e0008 */
[----:B------:R-:W-:-:S07]  /*abb0*/  IMAD.MOV.U32 R3, RZ, RZ, R0 ;  /* 0x000000ffff037224 */ /* 0x000fce00078e0000 */
.L_x_297:
[----:B------:R-:W0:Y:S01]  /*abc0*/  S2R R5, SR_CgaCtaId ;  /* 0x0000000000057919 */ /* 0x000e220000008800 */
[----:B------:R-:W-:-:S04]  /*abd0*/  MOV R4, 0x400 ;  /* 0x0000040000047802 */ /* 0x000fc80000000f00 */
[----:B0-----:R-:W-:Y:S02]  /*abe0*/  LEA R10, R5, R4, 0x18 ;  /* 0x00000004050a7211 */ /* 0x001fe400078ec0ff */
[----:B------:R-:W-:Y:S01]  /*abf0*/  SHF.L.U32 R4, R2, 0x1f, RZ ;  /* 0x0000001f02047819 */ /* 0x000fe200000006ff */
[----:B------:R-:W0:Y:S02]  /*ac00*/  @!P3 LDC R5, c[0x0][0x500] ;  /* 0x00014000ff05bb82 */ /* 0x000e240000000800 */
[----:B------:R-:W-:-:S04]  /*ac10*/  IMAD R7, R3, 0x8, R10 ;  /* 0x0000000803077824 */ /* 0x000fc800078e020a */
[----:B------:R-:W1:Y:S02]  /*ac20*/  SYNCS.PHASECHK.TRANS64.TRYWAIT P1, [R7+URZ+0x20], R4 ;  /* 0x00002004070075a7 */ /* 0x000e64000802017f */
[----:B-1----:R-:W-:Y:S05]  /*ac30*/  @!P1 BRA `(.L_x_294) ;  /* 0x0000000c00e09947 */ /* 0x002fea0003800000 */
.L_x_316:
[----:B------:R-:W-:Y:S01]  /*ac40*/  UPRMT UR7, UR13, 0x9910, URZ ;  /* 0x000099100d077896 */ /* 0x000fe2000800003f */
[----:B0-----:R0:W-:Y:S03]  /*ac50*/  @!P3 SYNCS.ARRIVE.TRANS64 RZ, [R7+URZ], R5 ;  /* 0x0000000507ffb9a7 */ /* 0x0011e6000800003f */
[----:B------:R-:W-:-:S06]  /*ac60*/  UISETP.NE.AND UP0, UPT, UR7, 0x2, UPT ;  /* 0x000000020700788c */ /* 0x000fcc000bf05270 */
[----:B------:R-:W-:-:S13]  /*ac70*/  PLOP3.LUT P1, PT, PT, PT, UP0, 0x80, 0x0 ;  /* 0x000000000000781c */ /* 0x000fda0003f2f008 */
[----:B0-----:R-:W-:Y:S05]  /*ac80*/  @P1 BRA `(.L_x_295) ;  /* 0x0000000000041947 */ /* 0x001fea0003800000 */
[----:B------:R-:W-:Y:S01]  /*ac90*/  BPT.TRAP 0x1 ;  /* 0x000000040000795c */ /* 0x000fe20000300000 */
.L_x_295:
[----:B------:R-:W-:Y:S05]  /*aca0*/  @P0 BRA `(.L_x_296) ;  /* 0x0000000000040947 */ /* 0x000fea0003800000 */
[----:B------:R-:W-:Y:S01]  /*acb0*/  BPT.TRAP 0x1 ;  /* 0x000000040000795c */ /* 0x000fe20000300000 */
.L_x_296:
[--C-:B-1----:R-:W-:Y:S01]  /*acc0*/  IMAD R4, R3, 0x4000, R10.reuse ;  /* 0x0000400003047824 */ /* 0x102fe200078e020a */
[----:B------:R-:W-:Y:S01]  /*acd0*/  R2UR UR34, R11 ;  /* 0x000000000b2272ca */ /* 0x000fe200000e0000 */
[----:B------:R-:W-:Y:S01]  /*ace0*/  IMAD R10, R3, 0x10000, R10 ;  /* 0x00010000030a7824 */ /* 0x000fe200078e020a */
[----:B------:R-:W-:Y:S01]  /*acf0*/  R2UR UR33, R7 ;  /* 0x00000000072172ca */ /* 0x000fe200000e0000 */
[----:B------:R-:W-:Y:S01]  /*ad00*/  VIADD R12, R12, 0xffffffff ;  /* 0xffffffff0c0c7836 */ /* 0x000fe20000000000 */
[----:B------:R-:W-:Y:S01]  /*ad10*/  R2UR UR24, R4 ;  /* 0x00000000041872ca */ /* 0x000fe200000e0000 */
[----:B------:R-:W-:Y:S01]  /*ad20*/  UIADD3 UR14, UP0, UR30, 0xf0, URZ ;  /* 0x000000f01e0e7890 */ /* 0x000fe2000ff1e03f */
[----:B------:R-:W-:Y:S01]  /*ad30*/  R2UR UR8, R10 ;  /* 0x000000000a0872ca */ /* 0x000fe200000e0000 */
[----:B------:R-:W-:Y:S01]  /*ad40*/  UIADD3 UR44, UP1, UR30, 0x1f0, URZ ;  /* 0x000001f01e2c7890 */ /* 0x000fe2000ff3e03f */
[----:B------:R-:W-:Y:S01]  /*ad50*/  R2UR UR36, R19 ;  /* 0x00000000132472ca */ /* 0x000fe200000e0000 */
[----:B------:R-:W-:Y:S01]  /*ad60*/  UIADD3.X UR15, URZ, UR31, URZ, UP0, !UPT ;  /* 0x0000001f3f0f7290 */ /* 0x000fe200087fe43f */
[----:B------:R-:W-:Y:S01]  /*ad70*/  R2UR UR35, R18 ;  /* 0x00000000122372ca */ /* 0x000fe200000e0000 */
[----:B------:R-:W-:Y:S01]  /*ad80*/  UIADD3.X UR45, URZ, UR31, URZ, UP1, !UPT ;  /* 0x0000001f3f2d7290 */ /* 0x000fe20008ffe43f */
[----:B------:R-:W-:Y:S01]  /*ad90*/  R2UR UR19, R6 ;  /* 0x00000000061372ca */ /* 0x000fe200000e0000 */
[----:B------:R-:W-:Y:S01]  /*ada0*/  UIADD3 UR26, UR34, 0x40, URZ ;  /* 0x00000040221a7890 */ /* 0x000fe2000fffe03f */
[----:B------:R-:W-:Y:S01]  /*adb0*/  ISETP.GT.AND P2, PT, R12, 0x1, PT ;  /* 0x000000010c00780c */ /* 0x000fe20003f44270 */
[----:B------:R-:W-:Y:S01]  /*adc0*/  VIADD R3, R3, 0x1 ;  /* 0x0000000103037836 */ /* 0x000fe20000000000 */
[----:B------:R-:W-:Y:S01]  /*add0*/  UMOV UR22, 0x0 ;  /* 0x0000000000167882 */ /* 0x000fe20000000000 */
[----:B------:R-:W-:Y:S01]  /*ade0*/  UIADD3 UR32, UR24, 0x180, URZ ;  /* 0x0000018018207890 */ /* 0x000fe2000fffe03f */
[----:B------:R-:W-:Y:S01]  /*adf0*/  VIADD R11, R11, 0x80 ;  /* 0x000000800b0b7836 */ /* 0x000fe20000000000 */
[----:B------:R-:W-:Y:S01]  /*ae00*/  UIADD3 UR24, UR24, 0x2180, URZ ;  /* 0x0000218018187890 */ /* 0x000fe2000fffe03f */
[----:B------:R-:W-:Y:S01]  /*ae10*/  ISETP.NE.AND P1, PT, R3, 0x4, PT ;  /* 0x000000040300780c */ /* 0x000fe20003f25270 */
[----:B------:R-:W-:-:S02]  /*ae20*/  UIADD3 UR16, UR8, 0x10180, URZ ;  /* 0x0001018008107890 */ /* 0x000fc4000fffe03f */
[----:B------:R-:W-:Y:S01]  /*ae30*/  UIADD3 UR8, UR8, 0x18180, URZ ;  /* 0x0001818008087890 */ /* 0x000fe2000fffe03f */
[----:B------:R-:W-:Y:S01]  /*ae40*/  SEL R5, RZ, 0x1, P1 ;  /* 0x00000001ff057807 */ /* 0x000fe20000800000 */
[----:B------:R-:W-:Y:S01]  /*ae50*/  UMOV UR23, 0x10000000 ;  /* 0x1000000000177882 */ /* 0x000fe20000000000 */
[----:B------:R-:W-:Y:S01]  /*ae60*/  UMOV UR25, UR33 ;  /* 0x0000002100197c82 */ /* 0x000fe20008000000 */
[----:B------:R-:W-:Y:S01]  /*ae70*/  UMOV UR28, UR36 ;  /* 0x00000024001c7c82 */ /* 0x000fe20008000000 */
[----:B------:R-:W-:Y:S01]  /*ae80*/  UMOV UR27, UR35 ;  /* 0x00000023001b7c82 */ /* 0x000fe20008000000 */
[----:B------:R-:W-:Y:S01]  /*ae90*/  UMOV UR17, UR33 ;  /* 0x0000002100117c82 */ /* 0x000fe20008000000 */
[----:B------:R-:W-:Y:S01]  /*aea0*/  UMOV UR18, UR34 ;  /* 0x0000002200127c82 */ /* 0x000fe20008000000 */
[----:B------:R-:W-:Y:S01]  /*aeb0*/  UMOV UR20, UR36 ;  /* 0x0000002400147c82 */ /* 0x000fe20008000000 */
[----:B------:R0:W-:Y:S01]  /*aec0*/  UTMALDG.3D [UR32], [UR14], desc[UR22] ;  /* 0x000016200e0075b4 */ /* 0x0001e20008011000 */
[----:B------:R-:W-:Y:S01]  /*aed0*/  UMOV UR9, UR33 ;  /* 0x0000002100097c82 */ /* 0x000fe20008000000 */
[----:B------:R-:W-:Y:S01]  /*aee0*/  UMOV UR11, UR19 ;  /* 0x00000013000b7c82 */ /* 0x000fe20008000000 */
[----:B------:R-:W-:Y:S01]  /*aef0*/  UMOV UR12, UR36 ;  /* 0x00000024000c7c82 */ /* 0x000fe20008000000 */
[----:B------:R-:W-:Y:S01]  /*af00*/  UMOV UR10, UR26 ;  /* 0x0000001a000a7c82 */ /* 0x000fe20008000000 */
[----:B------:R-:W-:-:S02]  /*af10*/  LOP3.LUT R2, R2, R5, RZ, 0x3c, !PT ;  /* 0x0000000502027212 */ /* 0x000fc400078e3cff */
[----:B------:R-:W-:Y:S01]  /*af20*/  SEL R3, R3, RZ, P1 ;  /* 0x000000ff03037207 */ /* 0x000fe20000800000 */
[----:B------:R0:W-:Y:S01]  /*af30*/  UTMALDG.3D [UR24], [UR14], desc[UR22] ;  /* 0x000016180e0075b4 */ /* 0x0001e20008011000 */
[----:B------:R0:W-:Y:S01]  /*af40*/  UTMALDG.3D [UR16], [UR44], desc[UR22] ;  /* 0x000016102c0075b4 */ /* 0x0001e20008011000 */
[----:B------:R0:W-:Y:S02]  /*af50*/  UTMALDG.3D [UR8], [UR44], desc[UR22] ;  /* 0x000016082c0075b4 */ /* 0x0001e40008011000 */
[----:B0-----:R-:W-:Y:S05]  /*af60*/  @P2 BRA `(.L_x_297) ;  /* 0xfffffffc00142947 */ /* 0x001fea000383ffff */
.L_x_293:
[----:B------:R-:W-:Y:S05]  /*af70*/  BSYNC B1 ;  /* 0x0000000000017941 */ /* 0x000fea0003800000 */
.L_x_292:
[----:B------:R-:W-:Y:S01]  /*af80*/  LOP3.LUT P4, RZ, R9, 0xff, RZ, 0xc0, !PT ;  /* 0x000000ff09ff7812 */ /* 0x000fe2000788c0ff */
[----:B------:R-:W-:Y:S01]  /*af90*/  VIADD R0, R0, UR37 ;  /* 0x0000002500007c36 */ /* 0x000fe20008000000 */
[----:B------:R-:W-:Y:S01]  /*afa0*/  ULDC.64 UR8, c[0x0][0x650] ;  /* 0x0001940000087ab9 */ /* 0x000fe20000000a00 */
[----:B------:R-:W-:Y:S01]  /*afb0*/  BSSY B1, `(.L_x_298) ;  /* 0x000006f000017945 */ /* 0x000fe20003800000 */
[----:B------:R-:W-:Y:S01]  /*afc0*/  IMAD.MOV.U32 R18, RZ, RZ, -0x1 ;  /* 0xffffffffff127424 */ /* 0x000fe200078e00ff */
[----:B------:R-:W-:Y:S01]  /*afd0*/  PRMT R9, RZ, 0x7610, R9 ;  /* 0x00007610ff097816 */ /* 0x000fe20000000009 */
[----:B------:R-:W-:Y:S01]  /*afe0*/  IMAD.MOV.U32 R19, RZ, RZ, -0x1 ;  /* 0xffffffffff137424 */ /* 0x000fe200078e00ff */
[C---:B------:R-:W-:Y:S02]  /*aff0*/  ISETP.GT.U32.AND P1, PT, R0.reuse, 0x3, PT ;  /* 0x000000030000780c */ /* 0x040fe40003f24070 */
[----:B------:R-:W-:Y:S02]  /*b000*/  SHF.R.U32.HI R2, RZ, 0x2, R0 ;  /* 0x00000002ff027819 */ /* 0x000fe40000011600 */
[----:B------:R-:W-:-:S02]  /*b010*/  LOP3.LUT R0, R0, 0x3, RZ, 0xc0, !PT ;  /* 0x0000000300007812 */ /* 0x000fc400078ec0ff */
[----:B------:R-:W0:Y:S01]  /*b020*/  @P4 S2R R4, SR_CgaCtaId ;  /* 0x0000000000044919 */ /* 0x000e220000008800 */
[----:B------:R-:W-:Y:S02]  /*b030*/  @P4 MOV R3, 0x400 ;  /* 0x0000040000034802 */ /* 0x000fe40000000f00 */
[----:B------:R-:W-:-:S04]  /*b040*/  LOP3.LUT R2, R2, 0x1, RZ, 0xc0, !PT ;  /* 0x0000000102027812 */ /* 0x000fc800078ec0ff */
[----:B------:R-:W-:Y:S02]  /*b050*/  ISETP.NE.U32.AND P2, PT, R2, 0x1, PT ;  /* 0x000000010200780c */ /* 0x000fe40003f45070 */
[----:B0-----:R-:W-:Y:S01]  /*b060*/  @P4 LEA R3, R4, R3, 0x18 ;  /* 0x0000000304034211 */ /* 0x001fe200078ec0ff */
[----:B------:R-:W-:-:S03]  /*b070*/  IMAD.U32 R4, RZ, RZ, UR37 ;  /* 0x00000025ff047e24 */ /* 0x000fc6000f8e00ff */
[----:B------:R0:W-:Y:S01]  /*b080*/  @P4 SYNCS.ARRIVE.TRANS64.A1T0 RZ, [R3+URZ+0x78], RZ ;  /* 0x000078ff03ff49a7 */ /* 0x0001e2000810003f */
[----:B------:R-:W-:Y:S02]  /*b090*/  IADD3 R16, P4, R16, UR38, RZ ;  /* 0x0000002610107c10 */ /* 0x000fe4000ff9e0ff */
[----:B------:R-:W-:Y:S02]  /*b0a0*/  ISETP.LT.U32.AND P1, PT, R4, 0x4, P1 ;  /* 0x000000040400780c */ /* 0x000fe40000f21070 */
[----:B------:R-:W-:Y:S02]  /*b0b0*/  IADD3.X R17, R17, UR41, RZ, P4, !PT ;  /* 0x0000002911117c10 */ /* 0x000fe4000a7fe4ff */
[----:B------:R-:W-:Y:S02]  /*b0c0*/  ISETP.GE.U32.AND P4, PT, R16, UR8, PT ;  /* 0x0000000810007c0c */ /* 0x000fe4000bf86070 */
[----:B0-----:R-:W-:Y:S02]  /*b0d0*/  SEL R3, RZ, 0x1, !P1 ;  /* 0x00000001ff037807 */ /* 0x001fe40004800000 */
[----:B------:R-:W-:-:S02]  /*b0e0*/  ISETP.GE.U32.AND.EX P1, PT, R17, UR9, PT, P4 ;  /* 0x0000000911007c0c */ /* 0x000fc4000bf26140 */
[----:B------:R-:W-:-:S04]  /*b0f0*/  ISETP.GT.U32.AND P2, PT, R4, 0x3, !P2 ;  /* 0x000000030400780c */ /* 0x000fc80005744070 */
[----:B------:R-:W-:-:S04]  /*b100*/  SEL R2, RZ, 0x1, !P2 ;  /* 0x00000001ff027807 */ /* 0x000fc80005000000 */
[--C-:B------:R-:W-:Y:S01]  /*b110*/  LOP3.LUT R8, R2, R8, R3.reuse, 0x96, !PT ;  /* 0x0000000802087212 */ /* 0x100fe200078e9603 */
[----:B------:R-:W-:Y:S01]  /*b120*/  IMAD.MOV.U32 R2, RZ, RZ, -0x1 ;  /* 0xffffffffff027424 */ /* 0x000fe200078e00ff */
[----:B------:R-:W-:Y:S01]  /*b130*/  PRMT R3, RZ, 0x7610, R3 ;  /* 0x00007610ff037816 */ /* 0x000fe20000000003 */
[----:B------:R-:W-:Y:S06]  /*b140*/  @P1 BRA `(.L_x_299) ;  /* 0x0000000400541947 */ /* 0x000fec0003800000 */
[----:B------:R-:W0:Y:S01]  /*b150*/  S2UR UR7, SR_CTAID.X ;  /* 0x00000000000779c3 */ /* 0x000e220000002500 */
[----:B------:R-:W-:Y:S01]  /*b160*/  ULDC.64 UR8, c[0x0][0x628] ;  /* 0x00018a0000087ab9 */ /* 0x000fe20000000a00 */
[----:B------:R-:W-:Y:S01]  /*b170*/  ULDC UR10, c[0x0][0x150] ;  /* 0x00005400000a7ab9 */ /* 0x000fe20000000800 */
[----:B------:R-:W-:Y:S01]  /*b180*/  ISETP.NE.U32.AND P1, PT, RZ, UR8, PT ;  /* 0x00000008ff007c0c */ /* 0x000fe2000bf25070 */
[----:B------:R-:W-:Y:S01]  /*b190*/  ULDC UR11, c[0x0][0x630] ;  /* 0x00018c00000b7ab9 */ /* 0x000fe20000000800 */
[----:B------:R-:W-:Y:S01]  /*b1a0*/  ULDC UR14, c[0x0][0x154] ;  /* 0x00005500000e7ab9 */ /* 0x000fe20000000800 */
[----:B------:R-:W-:Y:S01]  /*b1b0*/  IMAD.MOV.U32 R2, RZ, RZ, R16 ;  /* 0x000000ffff027224 */ /* 0x000fe200078e0010 */
[----:B------:R-:W-:Y:S01]  /*b1c0*/  ISETP.NE.AND.EX P1, PT, RZ, UR9, PT, P1 ;  /* 0x00000009ff007c0c */ /* 0x000fe2000bf25310 */
[----:B------:R-:W1:Y:S01]  /*b1d0*/  S2UR UR12, SR_CTAID.Y ;  /* 0x00000000000c79c3 */ /* 0x000e620000002600 */
[----:B0-----:R-:W-:-:S05]  /*b1e0*/  I2FP.F32.U32 R3, UR7 ;  /* 0x0000000700037c45 */ /* 0x001fca0008201000 */
[----:B------:R-:W-:Y:S01]  /*b1f0*/  FMUL R10, R3, UR10 ;  /* 0x0000000a030a7c20 */ /* 0x000fe20008400000 */
[----:B------:R-:W-:-:S05]  /*b200*/  IMAD.MOV.U32 R3, RZ, RZ, R17 ;  /* 0x000000ffff037224 */ /* 0x000fca00078e0011 */
[----:B------:R-:W-:Y:S05]  /*b210*/  @!P1 BRA `(.L_x_300) ;  /* 0x0000000000289947 */ /* 0x000fea0003800000 */
[----:B------:R-:W-:Y:S02]  /*b220*/  ULDC UR10, c[0x0][0x634] ;  /* 0x00018d00000a7ab9 */ /* 0x000fe40000000800 */
[----:B------:R-:W-:-:S05]  /*b230*/  IADD3 R7, P1, R16, UR10, RZ ;  /* 0x0000000a10077c10 */ /* 0x000fca000ff3e0ff */
[----:B------:R-:W-:-:S04]  /*b240*/  IMAD.X R11, RZ, RZ, R17, P1 ;  /* 0x000000ffff0b7224 */ /* 0x000fc800008e0611 */
[----:B------:R-:W-:-:S04]  /*b250*/  IMAD.WIDE.U32 R4, R11, UR8, RZ ;  /* 0x000000080b047c25 */ /* 0x000fc8000f8e00ff */
[----:B------:R-:W-:-:S04]  /*b260*/  IMAD.WIDE.U32 R4, P1, R7, UR9, R4 ;  /* 0x0000000907047c25 */ /* 0x000fc8000f820004 */
[----:B------:R-:W-:-:S04]  /*b270*/  IMAD.WIDE.U32 R6, R7, UR8, RZ ;  /* 0x0000000807067c25 */ /* 0x000fc8000f8e00ff */
[----:B------:R-:W-:Y:S01]  /*b280*/  IMAD.X R3, RZ, RZ, RZ, P1 ;  /* 0x000000ffff037224 */ /* 0x000fe200008e06ff */
[----:B------:R-:W-:Y:S01]  /*b290*/  IADD3 RZ, P1, R7, R4, RZ ;  /* 0x0000000407ff7210 */ /* 0x000fe20007f3e0ff */
[----:B------:R-:W-:-:S04]  /*b2a0*/  IMAD.MOV.U32 R2, RZ, RZ, R5 ;  /* 0x000000ffff027224 */ /* 0x000fc800078e0005 */
[----:B------:R-:W-:-:S08]  /*b2b0*/  IMAD.WIDE.U32.X R2, R11, UR9, R2, P1 ;  /* 0x000000090b027c25 */ /* 0x000fd000088e0402 */
.L_x_300:
[--C-:B------:R-:W-:Y:S01]  /*b2c0*/  SHF.R.U64 R19, R2, UR11, R3.reuse ;  /* 0x0000000b02137c19 */ /* 0x100fe20008001203 */
[----:B------:R-:W0:Y:S01]  /*b2d0*/  F2I.U32.TRUNC.NTZ R10, R10 ;  /* 0x0000000a000a7305 */ /* 0x000e22000020f000 */
[----:B------:R-:W-:Y:S01]  /*b2e0*/  SHF.R.U32.HI R2, RZ, UR11, R3 ;  /* 0x0000000bff027c19 */ /* 0x000fe20008011603 */
[----:B------:R-:W-:Y:S01]  /*b2f0*/  ULDC.64 UR8, c[0x0][0x620] ;  /* 0x0001880000087ab9 */ /* 0x000fe20000000a00 */
[----:B------:R-:W-:Y:S01]  /*b300*/  IADD3 R5, P1, RZ, -R19, RZ ;  /* 0x80000013ff057210 */ /* 0x000fe20007f3e0ff */
[----:B------:R-:W2:Y:S01]  /*b310*/  LDC R15, c[0x0][0x610] ;  /* 0x00018400ff0f7b82 */ /* 0x000ea20000000800 */
[----:B-1----:R-:W-:Y:S01]  /*b320*/  I2FP.F32.U32 R4, UR12 ;  /* 0x0000000c00047c45 */ /* 0x002fe20008201000 */
[----:B------:R-:W-:Y:S01]  /*b330*/  ULDC UR11, c[0x0][0x658] ;  /* 0x00019600000b7ab9 */ /* 0x000fe20000000800 */
[----:B------:R-:W-:Y:S01]  /*b340*/  ULDC UR16, c[0x0][0x648] ;  /* 0x0001920000107ab9 */ /* 0x000fe20000000800 */
[----:B------:R-:W-:Y:S02]  /*b350*/  IMAD.X R2, RZ, RZ, ~R2, P1 ;  /* 0x000000ffff027224 */ /* 0x000fe400008e0e02 */
[----:B------:R-:W-:Y:S01]  /*b360*/  FMUL R6, R4, UR14 ;  /* 0x0000000e04067c20 */ /* 0x000fe20008400000 */
[----:B------:R-:W-:Y:S01]  /*b370*/  ULDC.64 UR14, c[0x0][0x640] ;  /* 0x00019000000e7ab9 */ /* 0x000fe20000000a00 */
[----:B------:R-:W-:Y:S01]  /*b380*/  IMAD R4, R2, UR8, RZ ;  /* 0x0000000802047c24 */ /* 0x000fe2000f8e02ff */
[----:B------:R-:W-:Y:S01]  /*b390*/  ISETP.NE.U32.AND P1, PT, RZ, UR14, PT ;  /* 0x0000000eff007c0c */ /* 0x000fe2000bf25070 */
[C---:B------:R-:W-:Y:S01]  /*b3a0*/  IMAD.WIDE.U32 R2, R5.reuse, UR8, R16 ;  /* 0x0000000805027c25 */ /* 0x040fe2000f8e0010 */
[----:B0-----:R-:W-:Y:S01]  /*b3b0*/  R2UR UR8, R10 ;  /* 0x000000000a0872ca */ /* 0x001fe200000e0000 */
[----:B------:R-:W0:Y:S01]  /*b3c0*/  F2I.U32.TRUNC.NTZ R6, R6 ;  /* 0x0000000600067305 */ /* 0x000e22000020f000 */
[----:B------:R-:W-:Y:S01]  /*b3d0*/  ISETP.NE.AND.EX P1, PT, RZ, UR15, PT, P1 ;  /* 0x0000000fff007c0c */ /* 0x000fe2000bf25310 */
[----:B------:R-:W-:Y:S01]  /*b3e0*/  IMAD R5, R5, UR9, R4 ;  /* 0x0000000905057c24 */ /* 0x000fe2000f8e0204 */
[----:B------:R-:W-:-:S03]  /*b3f0*/  ULDC UR9, c[0x0][0x618] ;  /* 0x0001860000097ab9 */ /* 0x000fc60000000800 */
[----:B------:R-:W-:-:S05]  /*b400*/  IMAD.IADD R3, R3, 0x1, R5 ;  /* 0x0000000103037824 */ /* 0x000fca00078e0205 */
[--C-:B------:R-:W-:Y:S02]  /*b410*/  SHF.R.U64 R10, R2, UR9, R3.reuse ;  /* 0x00000009020a7c19 */ /* 0x100fe40008001203 */
[----:B------:R-:W-:Y:S01]  /*b420*/  SHF.R.U32.HI R3, RZ, UR9, R3 ;  /* 0x00000009ff037c19 */ /* 0x000fe20008011603 */
[----:B------:R-:W-:Y:S01]  /*b430*/  ULDC UR9, c[0x0][0x608] ;  /* 0x0001820000097ab9 */ /* 0x000fe20000000800 */
[----:B0-----:R-:W-:Y:S02]  /*b440*/  R2UR UR10, R6 ;  /* 0x00000000060a72ca */ /* 0x001fe400000e0000 */
[--C-:B------:R-:W-:Y:S02]  /*b450*/  SHF.R.U64 R12, R10, UR9, R3.reuse ;  /* 0x000000090a0c7c19 */ /* 0x100fe40008001203 */
[----:B------:R-:W-:Y:S01]  /*b460*/  SHF.R.U32.HI R3, RZ, UR9, R3 ;  /* 0x00000009ff037c19 */ /* 0x000fe20008011603 */
[----:B------:R-:W-:-:S03]  /*b470*/  UIADD3 UR9, -UR8, URZ, URZ ;  /* 0x0000003f08097290 */ /* 0x000fc6000fffe13f */
[--C-:B------:R-:W-:Y:S01]  /*b480*/  SHF.R.U64 R13, R12, UR11, R3.reuse ;  /* 0x0000000b0c0d7c19 */ /* 0x100fe20008001203 */
[----:B------:R-:W-:Y:S01]  /*b490*/  ULDC UR8, c[0x0][0x144] ;  /* 0x0000510000087ab9 */ /* 0x000fe20000000800 */
[----:B------:R-:W-:-:S03]  /*b4a0*/  SHF.R.U32.HI R3, RZ, UR11, R3 ;  /* 0x0000000bff037c19 */ /* 0x000fc60008011603 */
[----:B------:R-:W-:Y:S01]  /*b4b0*/  IMAD.MOV.U32 R2, RZ, RZ, R13 ;  /* 0x000000ffff027224 */ /* 0x000fe200078e000d */
[----:B------:R-:W-:Y:S06]  /*b4c0*/  @!P1 BRA `(.L_x_301) ;  /* 0x0000000000289947 */ /* 0x000fec0003800000 */
        /* <DEDUP_REMOVED lines=10> */
.L_x_301:
[----:B------:R-:W-:Y:S01]  /*b570*/  UISETP.NE.AND UP0, UPT, UR40, URZ, UPT ;  /* 0x0000003f2800728c */ /* 0x000fe2000bf05270 */
[----:B------:R-:W-:Y:S01]  /*b580*/  SHF.R.U64 R3, R2, UR16, R3 ;  /* 0x0000001002037c19 */ /* 0x000fe20008001203 */
[----:B------:R-:W-:Y:S01]  /*b590*/  UIADD3 UR10, -UR10, URZ, URZ ;  /* 0x0000003f0a0a7290 */ /* 0x000fe2000fffe13f */
[----:B------:R-:W-:Y:S01]  /*b5a0*/  LOP3.LUT R2, R12, UR6, RZ, 0xc0, !PT ;  /* 0x000000060c027c12 */ /* 0x000fe2000f8ec0ff */
[----:B------:R-:W-:Y:S01]  /*b5b0*/  UIMAD UR7, UR8, UR9, UR7 ;  /* 0x00000009080772a4 */ /* 0x000fe2000f8e0207 */
[----:B------:R-:W-:Y:S01]  /*b5c0*/  LOP3.LUT R5, R10, UR4, RZ, 0xc0, !PT ;  /* 0x000000040a057c12 */ /* 0x000fe2000f8ec0ff */
[----:B------:R-:W-:Y:S01]  /*b5d0*/  IMAD.MOV R4, RZ, RZ, -R3 ;  /* 0x000000ffff047224 */ /* 0x000fe200078e0a03 */
[----:B------:R-:W-:Y:S01]  /*b5e0*/  ULDC UR8, c[0x0][0x148] ;  /* 0x0000520000087ab9 */ /* 0x000fe20000000800 */
[----:B------:R-:W-:Y:S01]  /*b5f0*/  IMAD R18, R3, UR5, R2 ;  /* 0x0000000503127c24 */ /* 0x000fe2000f8e0202 */
[----:B------:R-:W-:Y:S01]  /*b600*/  PLOP3.LUT P1, PT, PT, PT, UP0, 0x80, 0x0 ;  /* 0x000000000000781c */ /* 0x000fe20003f2f008 */
[----:B------:R-:W-:Y:S01]  /*b610*/  IMAD.MOV.U32 R3, RZ, RZ, 0x1 ;  /* 0x00000001ff037424 */ /* 0x000fe200078e00ff */
[----:B------:R-:W-:-:S03]  /*b620*/  @UP0 UIMAD UR7, UR8, UR10, UR12 ;  /* 0x0000000a080702a4 */ /* 0x000fc6000f8e020c */
[----:B------:R-:W-:Y:S02]  /*b630*/  ULDC UR8, c[0x0][0x638] ;  /* 0x00018e0000087ab9 */ /* 0x000fe40000000800 */
[----:B------:R-:W-:Y:S02]  /*b640*/  IMAD R2, R4, UR8, R13 ;  /* 0x0000000804027c24 */ /* 0x000fe4000f8e020d */
[----:B--2---:R-:W-:Y:S01]  /*b650*/  IMAD R18, R18, R15, UR7 ;  /* 0x0000000712127e24 */ /* 0x004fe2000f8e020f */
[----:B------:R-:W-:Y:S02]  /*b660*/  ULDC UR7, c[0x0][0x600] ;  /* 0x0001800000077ab9 */ /* 0x000fe40000000800 */
[----:B------:R-:W-:-:S05]  /*b670*/  IMAD R5, R2, UR7, R5 ;  /* 0x0000000702057c24 */ /* 0x000fca000f8e0205 */
[----:B------:R-:W-:Y:S02]  /*b680*/  SEL R2, R5, R18, !P1 ;  /* 0x0000001205027207 */ /* 0x000fe40004800000 */
[----:B------:R-:W-:-:S07]  /*b690*/  SEL R18, R18, R5, !P1 ;  /* 0x0000000512127207 */ /* 0x000fce0004800000 */
.L_x_299:
[----:B------:R-:W-:Y:S05]  /*b6a0*/  BSYNC B1 ;  /* 0x0000000000017941 */ /* 0x000fea0003800000 */
.L_x_298:
[----:B------:R-:W-:-:S13]  /*b6b0*/  LOP3.LUT P1, RZ, R3, 0xff, RZ, 0xc0, !PT ;  /* 0x000000ff03ff7812 */ /* 0x000fda000782c0ff */
[----:B------:R-:W-:Y:S05]  /*b6c0*/  @P1 BRA `(.L_x_302) ;  /* 0xfffffff400081947 */ /* 0x000fea000383ffff */
[----:B------:R-:W-:Y:S05]  /*b6d0*/  BSYNC B0 ;  /* 0x0000000000007941 */ /* 0x000fea0003800000 */
.L_x_290:
[----:B------:R-:W-:-:S03]  /*b6e0*/  UMOV UR7, 0xffffffff ;  /* 0xffffffff00077882 */ /* 0x000fc60000000000 */
[----:B------:R-:W-:Y:S05]  /*b6f0*/  BRA.DIV UR7, `(.L_x_303) ;  /* 0x0000000607447947 */ /* 0x000fea000b800000 */
[----:B------:R-:W-:-:S13]  /*b700*/  ELECT P6, URZ, PT ;  /* 0x00000000003f782f */ /* 0x000fda00038c0000 */
.L_x_319:
[----:B------:R-:W-:Y:S04]  /*b710*/  BSSY B0, `(.L_x_304) ;  /* 0x000002c000007945 */ /* 0x000fe80003800000 */
[----:B------:R-:W-:Y:S05]  /*b720*/  @!P6 BRA `(.L_x_305) ;  /* 0x0000000000a8e947 */ /* 0x000fea0003800000 */
[----:B------:R-:W-:-:S04]  /*b730*/  ULOP3.LUT UR7, UR42, 0x2, URZ, 0xfc, !UPT ;  /* 0x000000022a077892 */ /* 0x000fc8000f8efc3f */
[----:B------:R-:W-:-:S06]  /*b740*/  UISETP.NE.AND UP0, UPT, UR7, 0x3, UPT ;  /* 0x000000030700788c */ /* 0x000fcc000bf05270 */
[----:B------:R-:W-:-:S13]  /*b750*/  PLOP3.LUT P0, PT, PT, PT, UP0, 0x80, 0x0 ;  /* 0x000000000000781c */ /* 0x000fda0003f0f008 */
[----:B------:R-:W-:Y:S05]  /*b760*/  @!P0 BRA `(.L_x_306) ;  /* 0x0000000000048947 */ /* 0x000fea0003800000 */
[----:B------:R-:W-:Y:S01]  /*b770*/  BPT.TRAP 0x1 ;  /* 0x000000040000795c */ /* 0x000fe20000300000 */
.L_x_306:
[----:B------:R-:W0:Y:S01]  /*b780*/  S2R R3, SR_CgaCtaId ;  /* 0x0000000000037919 */ /* 0x000e220000008800 */
[----:B------:R-:W-:-:S04]  /*b790*/  MOV R2, 0x400 ;  /* 0x0000040000027802 */ /* 0x000fc80000000f00 */
[----:B0-----:R-:W-:Y:S02]  /*b7a0*/  LEA R3, R3, R2, 0x18 ;  /* 0x0000000203037211 */ /* 0x001fe400078ec0ff */
[----:B------:R-:W-:-:S03]  /*b7b0*/  SHF.L.U32 R2, R8, 0x1f, RZ ;  /* 0x0000001f08027819 */ /* 0x000fc600000006ff */
[----:B------:R-:W-:-:S04]  /*b7c0*/  VIADD R3, R3, 0x20 ;  /* 0x0000002003037836 */ /* 0x000fc80000000000 */
[C---:B------:R-:W-:Y:S02]  /*b7d0*/  IMAD R7, R0.reuse, 0x8, R3 ;  /* 0x0000000800077824 */ /* 0x040fe400078e0203 */
[----:B------:R-:W-:Y:S02]  /*b7e0*/  VIADD R0, R0, 0x1 ;  /* 0x0000000100007836 */ /* 0x000fe40000000000 */
[----:B------:R-:W0:Y:S03]  /*b7f0*/  SYNCS.PHASECHK.TRANS64.TRYWAIT P0, [R7+URZ], R2 ;  /* 0x00000002070075a7 */ /* 0x000e26000800017f */
[----:B------:R-:W-:-:S04]  /*b800*/  ISETP.NE.AND P1, PT, R0, 0x4, PT ;  /* 0x000000040000780c */ /* 0x000fc80003f25270 */
[----:B------:R-:W-:Y:S02]  /*b810*/  SEL R5, RZ, 0x1, P1 ;  /* 0x00000001ff057807 */ /* 0x000fe40000800000 */
[----:B------:R-:W-:Y:S02]  /*b820*/  SEL R0, R0, RZ, P1 ;  /* 0x000000ff00007207 */ /* 0x000fe40000800000 */
[----:B------:R-:W-:-:S03]  /*b830*/  LOP3.LUT R5, R8, R5, RZ, 0x3c, !PT ;  /* 0x0000000508057212 */ /* 0x000fc600078e3cff */
[----:B------:R-:W-:Y:S01]  /*b840*/  IMAD R9, R0, 0x8, R3 ;  /* 0x0000000800097824 */ /* 0x000fe200078e0203 */
[----:B------:R-:W-:Y:S01]  /*b850*/  SHF.L.U32 R4, R5, 0x1f, RZ ;  /* 0x0000001f05047819 */ /* 0x000fe200000006ff */
[----:B0-----:R-:W-:Y:S06]  /*b860*/  @!P0 BRA `(.L_x_307) ;  /* 0x0000000400088947 */ /* 0x001fec0003800000 */
.L_x_320:
[----:B------:R-:W1:Y:S01]  /*b870*/  SYNCS.PHASECHK.TRANS64.TRYWAIT P0, [R9+URZ], R4 ;  /* 0x00000004090075a7 */ /* 0x000e62000800017f */
[----:B------:R-:W-:-:S05]  /*b880*/  VIADD R0, R0, 0x1 ;  /* 0x0000000100007836 */ /* 0x000fca0000000000 */
[----:B------:R-:W-:-:S04]  /*b890*/  ISETP.NE.AND P1, PT, R0, 0x4, PT ;  /* 0x000000040000780c */ /* 0x000fc80003f25270 */
[----:B0-----:R-:W-:Y:S02]  /*b8a0*/  SEL R2, RZ, 0x1, P1 ;  /* 0x00000001ff027807 */ /* 0x001fe40000800000 */
[----:B------:R-:W-:Y:S02]  /*b8b0*/  SEL R0, R0, RZ, P1 ;  /* 0x000000ff00007207 */ /* 0x000fe40000800000 */
[----:B------:R-:W-:-:S03]  /*b8c0*/  LOP3.LUT R7, R5, R2, RZ, 0x3c, !PT ;  /* 0x0000000205077212 */ /* 0x000fc600078e3cff */
[----:B------:R-:W-:Y:S01]  /*b8d0*/  IMAD R6, R0, 0x8, R3 ;  /* 0x0000000800067824 */ /* 0x000fe200078e0203 */
[----:B------:R-:W-:Y:S01]  /*b8e0*/  SHF.L.U32 R5, R7, 0x1f, RZ ;  /* 0x0000001f07057819 */ /* 0x000fe200000006ff */
[----:B-1----:R-:W-:Y:S06]  /*b8f0*/  @!P0 BRA `(.L_x_308) ;  /* 0x0000000000f88947 */ /* 0x002fec0003800000 */
.L_x_321:
[----:B------:R-:W1:Y:S01]  /*b900*/  SYNCS.PHASECHK.TRANS64.TRYWAIT P0, [R6+URZ], R5 ;  /* 0x00000005060075a7 */ /* 0x000e62000800017f */
[----:B------:R-:W-:-:S05]  /*b910*/  VIADD R0, R0, 0x1 ;  /* 0x0000000100007836 */ /* 0x000fca0000000000 */
[----:B------:R-:W-:-:S04]  /*b920*/  ISETP.NE.AND P1, PT, R0, 0x4, PT ;  /* 0x000000040000780c */ /* 0x000fc80003f25270 */
[----:B------:R-:W-:Y:S02]  /*b930*/  SEL R2, RZ, 0x1, P1 ;  /* 0x00000001ff027807 */ /* 0x000fe40000800000 */
[----:B------:R-:W-:Y:S02]  /*b940*/  SEL R0, R0, RZ, P1 ;  /* 0x000000ff00007207 */ /* 0x000fe40000800000 */
[----:B------:R-:W-:Y:S01]  /*b950*/  LOP3.LUT R2, R7, R2, RZ, 0x3c, !PT ;  /* 0x0000000207027212 */ /* 0x000fe200078e3cff */
[----:B-1----:R-:W-:Y:S06]  /*b960*/  @!P0 BRA `(.L_x_309) ;  /* 0x0000000000f08947 */ /* 0x002fec0003800000 */
.L_x_322:
[----:B------:R-:W-:Y:S01]  /*b970*/  IMAD R3, R0, 0x8, R3 ;  /* 0x0000000800037824 */ /* 0x000fe200078e0203 */
[----:B------:R-:W-:-:S07]  /*b980*/  SHF.L.U32 R0, R2, 0x1f, RZ ;  /* 0x0000001f02007819 */ /* 0x000fce00000006ff */
.L_x_310:
[----:B--2---:R2:W3:Y:S02]  /*b990*/  SYNCS.PHASECHK.TRANS64.TRYWAIT P0, [R3+URZ], R0 ;  /* 0x00000000030075a7 */ /* 0x0044e4000800017f */
[----:B---3--:R-:W-:Y:S05]  /*b9a0*/  @!P0 NANOSLEEP.SYNCS 0x989680 ;  /* 0x009896800000895d */ /* 0x008fea0003900000 */
[----:B------:R-:W3:Y:S02]  /*b9b0*/  @!P0 SYNCS.PHASECHK.TRANS64 P0, [R3+URZ], R0 ;  /* 0x00000000030085a7 */ /* 0x000ee4000800007f */
[----:B---3--:R-:W-:Y:S05]  /*b9c0*/  @!P0 BRA `(.L_x_310) ;  /* 0xfffffffc00f08947 */ /* 0x008fea000383ffff */
.L_x_305:
[----:B------:R-:W-:Y:S05]  /*b9d0*/  BSYNC B0 ;  /* 0x0000000000007941 */ /* 0x000fea0003800000 */
.L_x_304:
[----:B------:R-:W-:Y:S05]  /*b9e0*/  EXIT ;  /* 0x000000000000794d */ /* 0x000fea0003800000 */
.L_x_14:
[----:B0-----:R0:W1:Y:S02]  /*b9f0*/  SYNCS.PHASECHK.TRANS64.TRYWAIT P0, [R157+URZ], R0 ;  /* 0x000000009d0075a7 */ /* 0x001064000800017f */
[----:B-1----:R-:W-:Y:S05]  /*ba00*/  @!P0 NANOSLEEP.SYNCS 0x989680 ;  /* 0x009896800000895d */ /* 0x002fea0003900000 */
[----:B------:R-:W1:Y:S02]  /*ba10*/  @!P0 SYNCS.PHASECHK.TRANS64 P0, [R157+URZ], R0 ;  /* 0x000000009d0085a7 */ /* 0x000e64000800007f */
[----:B-1----:R-:W-:Y:S05]  /*ba20*/  @!P0 BRA `(.L_x_14) ;  /* 0xfffffffc00f08947 */ /* 0x002fea000383ffff */
[----:B------:R-:W-:Y:S05]  /*ba30*/  BRA `(.L_x_311) ;  /* 0xffffff5800d87947 */ /* 0x000fea000383ffff */
.L_x_19:
[----:B-1----:R1:W2:Y:S02]  /*ba40*/  SYNCS.PHASECHK.TRANS64.TRYWAIT P1, [R3+URZ], R0 ;  /* 0x00000000030075a7 */ /* 0x0022a4000802017f */
[----:B--2---:R-:W-:Y:S05]  /*ba50*/  @!P1 NANOSLEEP.SYNCS 0x989680 ;  /* 0x009896800000995d */ /* 0x004fea0003900000 */
[----:B------:R-:W2:Y:S02]  /*ba60*/  @!P1 SYNCS.PHASECHK.TRANS64 P1, [R3+URZ], R0 ;  /* 0x00000000030095a7 */ /* 0x000ea4000802007f */
[----:B--2---:R-:W-:Y:S05]  /*ba70*/  @!P1 BRA `(.L_x_19) ;  /* 0xfffffffc00f09947 */ /* 0x004fea000383ffff */
[----:B------:R-:W-:Y:S05]  /*ba80*/  BRA `(.L_x_18) ;  /* 0xffffff5c00487947 */ /* 0x000fea000383ffff */
.L_x_24:
[----:B-1----:R-:W-:-:S04]  /*ba90*/  IMAD.U32 R4, RZ, RZ, UR4 ;  /* 0x00000004ff047e24 */ /* 0x002fc8000f8e00ff */
[----:B------:R1:W2:Y:S03]  /*baa0*/  SYNCS.PHASECHK.TRANS64.TRYWAIT P1, [R4+URZ], R3 ;  /* 0x00000003040075a7 */ /* 0x0002a6000802017f */
[----:B--2---:R-:W-:Y:S05]  /*bab0*/  @!P1 NANOSLEEP.SYNCS 0x989680 ;  /* 0x009896800000995d */ /* 0x004fea0003900000 */
[----:B------:R-:W2:Y:S02]  /*bac0*/  @!P1 SYNCS.PHASECHK.TRANS64 P1, [R4+URZ], R3 ;  /* 0x00000003040095a7 */ /* 0x000ea4000802007f */
[----:B--2---:R-:W-:Y:S05]  /*bad0*/  @!P1 BRA `(.L_x_24) ;  /* 0xfffffffc00ec9947 */ /* 0x004fea000383ffff */
[----:B------:R-:W-:Y:S05]  /*bae0*/  BRA `(.L_x_23) ;  /* 0xffffff6000a47947 */ /* 0x000fea000383ffff */
.L_x_30:
[----:B0-----:R0:W1:Y:S02]  /*baf0*/  SYNCS.PHASECHK.TRANS64.TRYWAIT P0, [R157+URZ+0x10], R0 ;  /* 0x000010009d0075a7 */ /* 0x001064000800017f */
[----:B-1----:R-:W-:Y:S05]  /*bb00*/  @!P0 NANOSLEEP.SYNCS 0x989680 ;  /* 0x009896800000895d */ /* 0x002fea0003900000 */
[----:B------:R-:W1:Y:S02]  /*bb10*/  @!P0 SYNCS.PHASECHK.TRANS64 P0, [R157+URZ+0x10], R0 ;  /* 0x000010009d0085a7 */ /* 0x000e64000800007f */
[----:B-1----:R-:W-:Y:S05]  /*bb20*/  @!P0 BRA `(.L_x_30) ;  /* 0xfffffffc00f08947 */ /* 0x002fea000383ffff */
[----:B------:R-:W-:Y:S05]  /*bb30*/  BRA `(.L_x_312) ;  /* 0xffffff68006c7947 */ /* 0x000fea000383ffff */
.L_x_291:
[----:B------:R-:W-:Y:S01]  /*bb40*/  BSSY B1, `(.L_x_313) ;  /* 0x0000006000017945 */ /* 0x000fe20003800000 */
[----:B------:R-:W-:-:S07]  /*bb50*/  IMAD.MOV.U32 R15, RZ, RZ, -0x1 ;  /* 0xffffffffff0f7424 */ /* 0x000fce00078e00ff */
[----:B------:R-:W-:Y:S05]  /*bb60*/  WARPSYNC.COLLECTIVE R15, `(.L_x_314) ;  /* 0x000000000f0c7348 */ /* 0x000fea0003c00000 */
[----:B------:R-:W-:Y:S02]  /*bb70*/  ELECT P6, UR62, PT ;  /* 0x00000000003e782f */ /* 0x000fe400038c0000 */
[----:B------:R-:W-:Y:S01]  /*bb80*/  MOV R14, UR62 ;  /* 0x0000003e000e7c02 */ /* 0x000fe20008000f00 */
[----:B------:R-:W-:Y:S10]  /*bb90*/  ENDCOLLECTIVE ;  /* 0x000000000000791b */ /* 0x000ff40003800000 */
.L_x_314:
[----:B------:R-:W-:Y:S05]  /*bba0*/  BSYNC B1 ;  /* 0x0000000000017941 */ /* 0x000fea0003800000 */
.L_x_313:
[----:B------:R-:W-:Y:S05]  /*bbb0*/  BRA `(.L_x_315) ;  /* 0xffffffec00d87947 */ /* 0x000fea000383ffff */
.L_x_294:
[----:B-1----:R1:W2:Y:S02]  /*bbc0*/  SYNCS.PHASECHK.TRANS64.TRYWAIT P1, [R7+URZ+0x20], R4 ;  /* 0x00002004070075a7 */ /* 0x0022a4000802017f */
[----:B--2---:R-:W-:Y:S05]  /*bbd0*/  @!P1 NANOSLEEP.SYNCS 0x989680 ;  /* 0x009896800000995d */ /* 0x004fea0003900000 */
[----:B------:R-:W2:Y:S02]  /*bbe0*/  @!P1 SYNCS.PHASECHK.TRANS64 P1, [R7+URZ+0x20], R4 ;  /* 0x00002004070095a7 */ /* 0x000ea4000802007f */
[----:B--2---:R-:W-:Y:S05]  /*bbf0*/  @!P1 BRA `(.L_x_294) ;  /* 0xfffffffc00f09947 */ /* 0x004fea000383ffff */
[----:B------:R-:W-:Y:S05]  /*bc00*/  BRA `(.L_x_316) ;  /* 0xfffffff0000c7947 */ /* 0x000fea000383ffff */
.L_x_303:
[----:B------:R-:W-:Y:S01]  /*bc10*/  BSSY B0, `(.L_x_317) ;  /* 0x0000006000007945 */ /* 0x000fe20003800000 */
[----:B------:R-:W-:-:S07]  /*bc20*/  IMAD.MOV.U32 R15, RZ, RZ, -0x1 ;  /* 0xffffffffff0f7424 */ /* 0x000fce00078e00ff */
[----:B------:R-:W-:Y:S05]  /*bc30*/  WARPSYNC.COLLECTIVE R15, `(.L_x_318) ;  /* 0x000000000f0c7348 */ /* 0x000fea0003c00000 */
[----:B------:R-:W-:Y:S02]  /*bc40*/  ELECT P6, UR62, PT ;  /* 0x00000000003e782f */ /* 0x000fe400038c0000 */
[----:B------:R-:W-:Y:S01]  /*bc50*/  MOV R14, UR62 ;  /* 0x0000003e000e7c02 */ /* 0x000fe20008000f00 */
[----:B------:R-:W-:Y:S10]  /*bc60*/  ENDCOLLECTIVE ;  /* 0x000000000000791b */ /* 0x000ff40003800000 */
.L_x_318:
[----:B------:R-:W-:Y:S05]  /*bc70*/  BSYNC B0 ;  /* 0x0000000000007941 */ /* 0x000fea0003800000 */
.L_x_317:
[----:B------:R-:W-:Y:S05]  /*bc80*/  BRA `(.L_x_319) ;  /* 0xfffffff800a07947 */ /* 0x000fea000383ffff */
.L_x_307:
[----:B0-----:R0:W1:Y:S02]  /*bc90*/  SYNCS.PHASECHK.TRANS64.TRYWAIT P0, [R7+URZ], R2 ;  /* 0x00000002070075a7 */ /* 0x001064000800017f */
[----:B-1----:R-:W-:Y:S05]  /*bca0*/  @!P0 NANOSLEEP.SYNCS 0x989680 ;  /* 0x009896800000895d */ /* 0x002fea0003900000 */
[----:B------:R-:W1:Y:S02]  /*bcb0*/  @!P0 SYNCS.PHASECHK.TRANS64 P0, [R7+URZ], R2 ;  /* 0x00000002070085a7 */ /* 0x000e64000800007f */
[----:B-1----:R-:W-:Y:S05]  /*bcc0*/  @!P0 BRA `(.L_x_307) ;  /* 0xfffffffc00f08947 */ /* 0x002fea000383ffff */
[----:B------:R-:W-:Y:S05]  /*bcd0*/  BRA `(.L_x_320) ;  /* 0xfffffff800e47947 */ /* 0x000fea000383ffff */
.L_x_308:
[----:B0-----:R0:W1:Y:S02]  /*bce0*/  SYNCS.PHASECHK.TRANS64.TRYWAIT P0, [R9+URZ], R4 ;  /* 0x00000004090075a7 */ /* 0x001064000800017f */
[----:B-1----:R-:W-:Y:S05]  /*bcf0*/  @!P0 NANOSLEEP.SYNCS 0x989680 ;  /* 0x009896800000895d */ /* 0x002fea0003900000 */
[----:B------:R-:W1:Y:S02]  /*bd00*/  @!P0 SYNCS.PHASECHK.TRANS64 P0, [R9+URZ], R4 ;  /* 0x00000004090085a7 */ /* 0x000e64000800007f */
[----:B-1----:R-:W-:Y:S05]  /*bd10*/  @!P0 BRA `(.L_x_308) ;  /* 0xfffffffc00f08947 */ /* 0x002fea000383ffff */
[----:B------:R-:W-:Y:S05]  /*bd20*/  BRA `(.L_x_321) ;  /* 0xfffffff800f47947 */ /* 0x000fea000383ffff */
.L_x_309:
[----:B-1----:R1:W2:Y:S02]  /*bd30*/  SYNCS.PHASECHK.TRANS64.TRYWAIT P0, [R6+URZ], R5 ;  /* 0x00000005060075a7 */ /* 0x0022a4000800017f */
[----:B--2---:R-:W-:Y:S05]  /*bd40*/  @!P0 NANOSLEEP.SYNCS 0x989680 ;  /* 0x009896800000895d */ /* 0x004fea0003900000 */
[----:B------:R-:W2:Y:S02]  /*bd50*/  @!P0 SYNCS.PHASECHK.TRANS64 P0, [R6+URZ], R5 ;  /* 0x00000005060085a7 */ /* 0x000ea4000800007f */
[----:B--2---:R-:W-:Y:S05]  /*bd60*/  @!P0 BRA `(.L_x_309) ;  /* 0xfffffffc00f08947 */ /* 0x004fea000383ffff */
[----:B------:R-:W-:Y:S05]  /*bd70*/  BRA `(.L_x_322) ;  /* 0xfffffff800fc7947 */ /* 0x000fea000383ffff */
.L_x_323:
[----:B------:R-:W-:-:S00]  /*bd80*/  BRA `(.L_x_323) ;  /* 0xfffffffc00fc7947 */ /* 0x000fc0000383ffff */
[----:B------:R-:W-:-:S00]  /*bd90*/  NOP ;  /* 0x0000000000007918 */ /* 0x000fc00000000000 */
        /* <DEDUP_REMOVED lines=14> */
.L_x_324:


//--------------------- .nv.global.init           --------------------------
	.section	.nv.global.init,"aw",@progbits
.nv.global.init:
	.type		$str$22,@object
	.size		$str$22,($str$23 - $str$22)
$str$22:
        /*0000*/ 	.byte	0x6b, 0x5f, 0x74, 0x69, 0x6c, 0x65, 0x5f, 0x63, 0x6f, 0x75, 0x6e, 0x74, 0x20, 0x3e, 0x3d, 0x20
        /*0010*/ 	.byte	0x31, 0x00
	.type		$str$23,@object
	.size		$str$23,(__unnamed_1 - $str$23)
$str$23:
        /*0012*/ 	.byte	0x2f, 0x74, 0x6d, 0x70, 0x2f, 0x63, 0x75, 0x74, 0x6c, 0x61, 0x73, 0x73, 0x5f, 0x73, 0x77, 0x65
        /*0022*/ 	.byte	0x65, 0x70, 0x5f, 0x73, 0x72, 0x63, 0x2f, 0x69, 0x6e, 0x63, 0x6c, 0x75, 0x64, 0x65, 0x2f, 0x63
        /*0032*/ 	.byte	0x75, 0x74, 0x6c, 0x61, 0x73, 0x73, 0x2f, 0x67, 0x65, 0x6d, 0x6d, 0x2f, 0x63, 0x6f, 0x6c, 0x6c
        /*0042*/ 	.byte	0x65, 0x63, 0x74, 0x69, 0x76, 0x65, 0x2f, 0x73, 0x6d, 0x39, 0x30, 0x5f, 0x6d, 0x6d, 0x61, 0x5f
        /*0052*/ 	.byte	0x74, 0x6d, 0x61, 0x5f, 0x67, 0x6d, 0x6d, 0x61, 0x5f, 0x73, 0x73, 0x5f, 0x77, 0x61, 0x72, 0x70
        /*0062*/ 	.byte	0x73, 0x70, 0x65, 0x63, 0x69, 0x61, 0x6c, 0x69, 0x7a, 0x65, 0x64, 0x2e, 0x68, 0x70, 0x70, 0x00
	.type		__unnamed_1,@object
	.size		__unnamed_1,(.L_0 - __unnamed_1)
__unnamed_1:
        /*0072*/ 	.byte	0x76, 0x6f, 0x69, 0x64, 0x20, 0x63, 0x75, 0x74, 0x6c, 0x61, 0x73, 0x73, 0x3a, 0x3a, 0x67, 0x65
        /* <DEDUP_REMOVED lines=179> */
        /*0bb2*/ 	.byte	0x64, 0x65, 0x6e, 0x74, 0x69, 0x74, 0x79, 0x5d, 0x00
.L_0:


//--------------------- .nv.shared._ZN7cutlass13device_kernelINS_4gemm6kernel13GemmUniversalIN4cute5tupleIJiiiiEEENS1_10collective13CollectiveMmaINS1_34MainloopSm90TmaGmmaWarpSpecializedILi4ENS5_IJNS4_1CILi1EEESB_SB_EEENS1_32KernelTmaWarpSpecializedPingpongEEENS5_IJNSA_ILi64EEENSA_ILi256EEENSA_ILi128EEEEEENS_6half_tENS5_IJlSB_lEEESJ_SK_NS4_8TiledMMAINS4_8MMA_AtomIJNS4_4SM904GMMA26MMA_64x256x16_F32F16F16_SSILNSO_5MajorE0ELSQ_0ELNSO_7ScaleInE1ELSR_1EEEEEENS4_6LayoutISC_NS5_IJNSA_ILi0EEESV_SV_EEEEENS5_IJNS4_10UnderscoreESY_SY_EEEEENS4_13SM90_TMA_LOADENS4_14ComposedLayoutINS4_7SwizzleILi3ELi4ELi3EEENS4_18smem_ptr_flag_bitsILi16EEENSU_INS5_IJNSA_ILi8EEESF_EEENS5_IJSF_SB_EEEEEEEvNS4_8identityES11_S1B_vS1C_EENS_8epilogue10collective6detail29Sm90TmaWarpSpecializedAdapterINS1F_15DefaultEpilogueISJ_SK_SK_NS1E_6thread17LinearCombinationISJ_Li1EffLNS1J_9ScaleType4KindE0ELNS_15FloatRoundStyleE2ESJ_EENS1_15EpilogueDefaultEEEEEvvEEEEvNT_6ParamsE --------------------------
	.section	.nv.shared._ZN7cutlass13device_kernelINS_4gemm6kernel13GemmUniversalIN4cute5tupleIJiiiiEEENS1_10collective13CollectiveMmaINS1_34MainloopSm90TmaGmmaWarpSpecializedILi4ENS5_IJNS4_1CILi1EEESB_SB_EEENS1_32KernelTmaWarpSpecializedPingpongEEENS5_IJNSA_ILi64EEENSA_ILi256EEENSA_ILi128EEEEEENS_6half_tENS5_IJlSB_lEEESJ_SK_NS4_8TiledMMAINS4_8MMA_AtomIJNS4_4SM904GMMA26MMA_64x256x16_F32F16F16_SSILNSO_5MajorE0ELSQ_0ELNSO_7ScaleInE1ELSR_1EEEEEENS4_6LayoutISC_NS5_IJNSA_ILi0EEESV_SV_EEEEENS5_IJNS4_10UnderscoreESY_SY_EEEEENS4_13SM90_TMA_LOADENS4_14ComposedLayoutINS4_7SwizzleILi3ELi4ELi3EEENS4_18smem_ptr_flag_bitsILi16EEENSU_INS5_IJNSA_ILi8EEESF_EEENS5_IJSF_SB_EEEEEEEvNS4_8identityES11_S1B_vS1C_EENS_8epilogue10collective6detail29Sm90TmaWarpSpecializedAdapterINS1F_15DefaultEpilogueISJ_SK_SK_NS1E_6thread17LinearCombinationISJ_Li1EffLNS1J_9ScaleType4KindE0ELNS_15FloatRoundStyleE2ESJ_EENS1_15EpilogueDefaultEEEEEvvEEEEvNT_6ParamsE,"aw",@nobits
	.sectionflags	@""
	.align	16
	.zero		1024


//--------------------- .nv.shared.reserved.0     --------------------------
	.section	.nv.shared.reserved.0,"aw",@nobits
	.weak		__nv_reservedSMEM_offset_0_alias
	.size		__nv_reservedSMEM_offset_0_alias, 0, 0
	.other		__nv_reservedSMEM_offset_0_alias,@"STO_CUDA_RESERVED_SHARED STV_DEFAULT"
__nv_reservedSMEM_offset_0_alias:
	.zero		0


//--------------------- .nv.global                --------------------------
	.section	.nv.global,"aw",@nobits
.nv.global:
	.type		_ZN40_INTERNAL_2da5afb6_4_k_cu_e9e1a074_278374cute1_E,@object
	.size		_ZN40_INTERNAL_2da5afb6_4_k_cu_e9e1a074_278374cute1_E,(_ZN40_INTERNAL_2da5afb6_4_k_cu_e9e1a074_278374cuda3std3__45__cpo6cbeginE - _ZN40_INTERNAL_2da5afb6_4_k_cu_e9e1a074_278374cute1_E)
_ZN40_INTERNAL_2da5afb6_4_k_cu_e9e1a074_278374cute1_E:
	.zero		1
	.type		_ZN40_INTERNAL_2da5afb6_4_k_cu_e9e1a074_278374cuda3std3__45__cpo6cbeginE,@object
	.size		_ZN40_INTERNAL_2da5afb6_4_k_cu_e9e1a074_278374cuda3std3__45__cpo6cbeginE,(_ZN40_INTERNAL_2da5afb6_4_k_cu_e9e1a074_278374cuda3std3__48in_placeE - _ZN40_INTERNAL_2da5afb6_4_k_cu_e9e1a074_278374cuda3std3__45__cpo6cbeginE)
_ZN40_INTERNAL_2da5afb6_4_k_cu_e9e1a074_278374cuda3std3__45__cpo6cbeginE:
	.zero		1
	.type		_ZN40_INTERNAL_2da5afb6_4_k_cu_e9e1a074_278374cuda3std3__48in_placeE,@object
	.size		_ZN40_INTERNAL_2da5afb6_4_k_cu_e9e1a074_278374cuda3std3__48in_placeE,(_ZN40_INTERNAL_2da5afb6_4_k_cu_e9e1a074_278374cuda3std6ranges3__45__cpo9iter_moveE - _ZN40_INTERNAL_2da5afb6_4_k_cu_e9e1a074_278374cuda3std3__48in_placeE)
_ZN40_INTERNAL_2da5afb6_4_k_cu_e9e1a074_278374cuda3std3__48in_placeE:
	.zero		1
	.type		_ZN40_INTERNAL_2da5afb6_4_k_cu_e9e1a074_278374cuda3std6ranges3__45__cpo9iter_moveE,@object
	.size		_ZN40_INTERNAL_2da5afb6_4_k_cu_e9e1a074_278374cuda3std6ranges3__45__cpo9iter_moveE,(_ZN40_INTERNAL_2da5afb6_4_k_cu_e9e1a074_278374cuda3std3__45__cpo5beginE - _ZN40_INTERNAL_2da5afb6_4_k_cu_e9e1a074_278374cuda3std6ranges3__45__cpo9iter_moveE)
_ZN40_INTERNAL_2da5afb6_4_k_cu_e9e1a074_278374cuda3std6ranges3__45__cpo9iter_moveE:
	.zero		1
	.type		_ZN40_INTERNAL_2da5afb6_4_k_cu_e9e1a074_278374cuda3std3__45__cpo5beginE,@object
	.size		_ZN40_INTERNAL_2da5afb6_4_k_cu_e9e1a074_278374cuda3std3__45__cpo5beginE,(_ZN40_INTERNAL_2da5afb6_4_k_cu_e9e1a074_278374cuda3std3__442_GLOBAL__N__2da5afb6_4_k_cu_e9e1a074_278376ignoreE - _ZN40_INTERNAL_2da5afb6_4_k_cu_e9e1a074_278374cuda3std3__45__cpo5beginE)
_ZN40_INTERNAL_2da5afb6_4_k_cu_e9e1a074_278374cuda3std3__45__cpo5beginE:
	.zero		1
	.type		_ZN40_INTERNAL_2da5afb6_4_k_cu_e9e1a074_278374cuda3std3__442_GLOBAL__N__2da5afb6_4_k_cu_e9e1a074_278376ignoreE,@object
	.size		_ZN40_INTERNAL_2da5afb6_4_k_cu_e9e1a074_278374cuda3std3__442_GLOBAL__N__2da5afb6_4_k_cu_e9e1a074_278376ignoreE,(_ZN40_INTERNAL_2da5afb6_4_k_cu_e9e1a074_278374cute7productE - _ZN40_INTERNAL_2da5afb6_4_k_cu_e9e1a074_278374cuda3std3__442_GLOBAL__N__2da5afb6_4_k_cu_e9e1a074_278376ignoreE)
_ZN40_INTERNAL_2da5afb6_4_k_cu_e9e1a074_278374cuda3std3__442_GLOBAL__N__2da5afb6_4_k_cu_e9e1a074_278376ignoreE:
	.zero		1
	.type		_ZN40_INTERNAL_2da5afb6_4_k_cu_e9e1a074_278374cute7productE,@object
	.size		_ZN40_INTERNAL_2da5afb6_4_k_cu_e9e1a074_278374cute7productE,(_ZN40_INTERNAL_2da5afb6_4_k_cu_e9e1a074_278374cuda3std3__45__cpo3endE - _ZN40_INTERNAL_2da5afb6_4_k_cu_e9e1a074_278374cute7productE)
_ZN40_INTERNAL_2da5afb6_4_k_cu_e9e1a074_278374cute7productE:
	.zero		1
	.type		_ZN40_INTERNAL_2da5afb6_4_k_cu_e9e1a074_278374cuda3std3__45__cpo3endE,@object
	.size		_ZN40_INTERNAL_2da5afb6_4_k_cu_e9e1a074_278374cuda3std3__45__cpo3endE,(_ZN40_INTERNAL_2da5afb6_4_k_cu_e9e1a074_278374cuda3std3__419piecewise_constructE - _ZN40_INTERNAL_2da5afb6_4_k_cu_e9e1a074_278374cuda3std3__45__cpo3endE)
_ZN40_INTERNAL_2da5afb6_4_k_cu_e9e1a074_278374cuda3std3__45__cpo3endE:
	.zero		1
	.type		_ZN40_INTERNAL_2da5afb6_4_k_cu_e9e1a074_278374cuda3std3__419piecewise_constructE,@object
	.size		_ZN40_INTERNAL_2da5afb6_4_k_cu_e9e1a074_278374cuda3std3__419piecewise_constructE,(_ZN40_INTERNAL_2da5afb6_4_k_cu_e9e1a074_278374cuda3std3__45__cpo4cendE - _ZN40_INTERNAL_2da5afb6_4_k_cu_e9e1a074_278374cuda3std3__419piecewise_constructE)
_ZN40_INTERNAL_2da5afb6_4_k_cu_e9e1a074_278374cuda3std3__419piecewise_constructE:
	.zero		1
	.type		_ZN40_INTERNAL_2da5afb6_4_k_cu_e9e1a074_278374cuda3std3__45__cpo4cendE,@object
	.size		_ZN40_INTERNAL_2da5afb6_4_k_cu_e9e1a074_278374cuda3std3__45__cpo4cendE,(_ZN40_INTERNAL_2da5afb6_4_k_cu_e9e1a074_278374cuda3std6ranges3__45__cpo4swapE - _ZN40_INTERNAL_2da5afb6_4_k_cu_e9e1a074_278374cuda3std3__45__cpo4cendE)
_ZN40_INTERNAL_2da5afb6_4_k_cu_e9e1a074_278374cuda3std3__45__cpo4cendE:
	.zero		1
	.type		_ZN40_INTERNAL_2da5afb6_4_k_cu_e9e1a074_278374cuda3std6ranges3__45__cpo4swapE,@object
	.size		_ZN40_INTERNAL_2da5afb6_4_k_cu_e9e1a074_278374cuda3std6ranges3__45__cpo4swapE,(.L_8 - _ZN40_INTERNAL_2da5afb6_4_k_cu_e9e1a074_278374cuda3std6ranges3__45__cpo4swapE)
_ZN40_INTERNAL_2da5afb6_4_k_cu_e9e1a074_278374cuda3std6ranges3__45__cpo4swapE:
	.zero		1
.L_8:


//--------------------- .nv.constant0._ZN7cutlass13device_kernelINS_4gemm6kernel13GemmUniversalIN4cute5tupleIJiiiiEEENS1_10collective13CollectiveMmaINS1_34MainloopSm90TmaGmmaWarpSpecializedILi4ENS5_IJNS4_1CILi1EEESB_SB_EEENS1_32KernelTmaWarpSpecializedPingpongEEENS5_IJNSA_ILi64EEENSA_ILi256EEENSA_ILi128EEEEEENS_6half_tENS5_IJlSB_lEEESJ_SK_NS4_8TiledMMAINS4_8MMA_AtomIJNS4_4SM904GMMA26MMA_64x256x16_F32F16F16_SSILNSO_5MajorE0ELSQ_0ELNSO_7ScaleInE1ELSR_1EEEEEENS4_6LayoutISC_NS5_IJNSA_ILi0EEESV_SV_EEEEENS5_IJNS4_10UnderscoreESY_SY_EEEEENS4_13SM90_TMA_LOADENS4_14ComposedLayoutINS4_7SwizzleILi3ELi4ELi3EEENS4_18smem_ptr_flag_bitsILi16EEENSU_INS5_IJNSA_ILi8EEESF_EEENS5_IJSF_SB_EEEEEEEvNS4_8identityES11_S1B_vS1C_EENS_8epilogue10collective6detail29Sm90TmaWarpSpecializedAdapterINS1F_15DefaultEpilogueISJ_SK_SK_NS1E_6thread17LinearCombinationISJ_Li1EffLNS1J_9ScaleType4KindE0ELNS_15FloatRoundStyleE2ESJ_EENS1_15EpilogueDefaultEEEEEvvEEEEvNT_6ParamsE --------------------------
	.section	.nv.constant0._ZN7cutlass13device_kernelINS_4gemm6kernel13GemmUniversalIN4cute5tupleIJiiiiEEENS1_10collective13CollectiveMmaINS1_34MainloopSm90TmaGmmaWarpSpecializedILi4ENS5_IJNS4_1CILi1EEESB_SB_EEENS1_32KernelTmaWarpSpecializedPingpongEEENS5_IJNSA_ILi64EEENSA_ILi256EEENSA_ILi128EEEEEENS_6half_tENS5_IJlSB_lEEESJ_SK_NS4_8TiledMMAINS4_8MMA_AtomIJNS4_4SM904GMMA26MMA_64x256x16_F32F16F16_SSILNSO_5MajorE0ELSQ_0ELNSO_7ScaleInE1ELSR_1EEEEEENS4_6LayoutISC_NS5_IJNSA_ILi0EEESV_SV_EEEEENS5_IJNS4_10UnderscoreESY_SY_EEEEENS4_13SM90_TMA_LOADENS4_14ComposedLayoutINS4_7SwizzleILi3ELi4ELi3EEENS4_18smem_ptr_flag_bitsILi16EEENSU_INS5_IJNSA_ILi8EEESF_EEENS5_IJSF_SB_EEEEEEEvNS4_8identityES11_S1B_vS1C_EENS_8epilogue10collective6detail29Sm90TmaWarpSpecializedAdapterINS1F_15DefaultEpilogueISJ_SK_SK_NS1E_6thread17LinearCombinationISJ_Li1EffLNS1J_9ScaleType4KindE0ELNS_15FloatRoundStyleE2ESJ_EENS1_15EpilogueDefaultEEEEEvvEEEEvNT_6ParamsE,"a",@progbits
	.sectionflags	@""
	.align	4
.nv.constant0._ZN7cutlass13device_kernelINS_4gemm6kernel13GemmUniversalIN4cute5tupleIJiiiiEEENS1_10collective13CollectiveMmaINS1_34MainloopSm90TmaGmmaWarpSpecializedILi4ENS5_IJNS4_1CILi1EEESB_SB_EEENS1_32KernelTmaWarpSpecializedPingpongEEENS5_IJNSA_ILi64EEENSA_ILi256EEENSA_ILi128EEEEEENS_6half_tENS5_IJlSB_lEEESJ_SK_NS4_8TiledMMAINS4_8MMA_AtomIJNS4_4SM904GMMA26MMA_64x256x16_F32F16F16_SSILNSO_5MajorE0ELSQ_0ELNSO_7ScaleInE1ELSR_1EEEEEENS4_6LayoutISC_NS5_IJNSA_ILi0EEESV_SV_EEEEENS5_IJNS4_10UnderscoreESY_SY_EEEEENS4_13SM90_TMA_LOADENS4_14ComposedLayoutINS4_7SwizzleILi3ELi4ELi3EEENS4_18smem_ptr_flag_bitsILi16EEENSU_INS5_IJNSA_ILi8EEESF_EEENS5_IJSF_SB_EEEEEEEvNS4_8identityES11_S1B_vS1C_EENS_8epilogue10collective6detail29Sm90TmaWarpSpecializedAdapterINS1F_15DefaultEpilogueISJ_SK_SK_NS1E_6thread17LinearCombinationISJ_Li1EffLNS1J_9ScaleType4KindE0ELNS_15FloatRoundStyleE2ESJ_EENS1_15EpilogueDefaultEEEEEvvEEEEvNT_6ParamsE:
	.zero		1664


//--------------------- SYMBOLS --------------------------

	.type		.nv.reservedSmem.offset0,@object
	.size		.nv.reservedSmem.offset0,0x4
	.type		__assertfail,@function
